//
// Generated by NVIDIA NVVM Compiler
//
// Compiler Build ID: CL-36424714
// Cuda compilation tools, release 13.0, V13.0.88
// Based on NVVM 20.0.0
//

.version 9.0
.target sm_100
.address_size 64

	// .globl	_Z15cudaFeedForwardPdS_S_S_iii

.visible .entry _Z15cudaFeedForwardPdS_S_S_iii(
	.param .u64 .ptr .align 1 _Z15cudaFeedForwardPdS_S_S_iii_param_0,
	.param .u64 .ptr .align 1 _Z15cudaFeedForwardPdS_S_S_iii_param_1,
	.param .u64 .ptr .align 1 _Z15cudaFeedForwardPdS_S_S_iii_param_2,
	.param .u64 .ptr .align 1 _Z15cudaFeedForwardPdS_S_S_iii_param_3,
	.param .u32 _Z15cudaFeedForwardPdS_S_S_iii_param_4,
	.param .u32 _Z15cudaFeedForwardPdS_S_S_iii_param_5,
	.param .u32 _Z15cudaFeedForwardPdS_S_S_iii_param_6
)
{
	.reg .pred 	%p<14>;
	.reg .b32 	%r<48>;
	.reg .b64 	%rd<45>;
	.reg .b64 	%fd<67>;

	ld.param.u64 	%rd5, [_Z15cudaFeedForwardPdS_S_S_iii_param_0];
	ld.param.u64 	%rd6, [_Z15cudaFeedForwardPdS_S_S_iii_param_1];
	ld.param.u64 	%rd4, [_Z15cudaFeedForwardPdS_S_S_iii_param_3];
	ld.param.u32 	%r21, [_Z15cudaFeedForwardPdS_S_S_iii_param_4];
	ld.param.u32 	%r22, [_Z15cudaFeedForwardPdS_S_S_iii_param_5];
	ld.param.u32 	%r24, [_Z15cudaFeedForwardPdS_S_S_iii_param_6];
	cvta.to.global.u64 	%rd1, %rd5;
	cvta.to.global.u64 	%rd2, %rd6;
	mov.u32 	%r25, %ctaid.x;
	mov.u32 	%r26, %ntid.x;
	mov.u32 	%r27, %tid.x;
	mad.lo.s32 	%r1, %r25, %r26, %r27;
	mov.u32 	%r28, %ctaid.y;
	mov.u32 	%r29, %ntid.y;
	mov.u32 	%r30, %tid.y;
	mad.lo.s32 	%r31, %r28, %r29, %r30;
	setp.ge.s32 	%p1, %r1, %r21;
	setp.ge.s32 	%p2, %r31, %r24;
	or.pred  	%p3, %p1, %p2;
	@%p3 bra 	$L__BB0_14;
	mul.lo.s32 	%r3, %r24, %r22;
	add.s32 	%r32, %r3, %r31;
	mul.wide.s32 	%rd7, %r32, 8;
	add.s64 	%rd8, %rd2, %rd7;
	ld.global.f64 	%fd66, [%rd8];
	setp.lt.s32 	%p4, %r22, 1;
	@%p4 bra 	$L__BB0_13;
	mul.lo.s32 	%r4, %r21, %r1;
	and.b32  	%r5, %r22, 7;
	setp.lt.u32 	%p5, %r22, 8;
	mov.b32 	%r46, 0;
	@%p5 bra 	$L__BB0_5;
	and.b32  	%r46, %r22, 2147483640;
	neg.s32 	%r44, %r46;
	shl.b32 	%r8, %r24, 3;
	mul.wide.s32 	%rd13, %r24, 8;
	mov.u32 	%r42, %r4;
	mov.u32 	%r43, %r31;
$L__BB0_4:
	.pragma "nounroll";
	mul.wide.s32 	%rd9, %r42, 8;
	add.s64 	%rd10, %rd1, %rd9;
	ld.global.f64 	%fd15, [%rd10];
	mul.wide.s32 	%rd11, %r43, 8;
	add.s64 	%rd12, %rd2, %rd11;
	ld.global.f64 	%fd16, [%rd12];
	fma.rn.f64 	%fd17, %fd15, %fd16, %fd66;
	ld.global.f64 	%fd18, [%rd10+8];
	add.s64 	%rd14, %rd12, %rd13;
	ld.global.f64 	%fd19, [%rd14];
	fma.rn.f64 	%fd20, %fd18, %fd19, %fd17;
	ld.global.f64 	%fd21, [%rd10+16];
	add.s64 	%rd15, %rd14, %rd13;
	ld.global.f64 	%fd22, [%rd15];
	fma.rn.f64 	%fd23, %fd21, %fd22, %fd20;
	ld.global.f64 	%fd24, [%rd10+24];
	add.s64 	%rd16, %rd15, %rd13;
	ld.global.f64 	%fd25, [%rd16];
	fma.rn.f64 	%fd26, %fd24, %fd25, %fd23;
	ld.global.f64 	%fd27, [%rd10+32];
	add.s64 	%rd17, %rd16, %rd13;
	ld.global.f64 	%fd28, [%rd17];
	fma.rn.f64 	%fd29, %fd27, %fd28, %fd26;
	ld.global.f64 	%fd30, [%rd10+40];
	add.s64 	%rd18, %rd17, %rd13;
	ld.global.f64 	%fd31, [%rd18];
	fma.rn.f64 	%fd32, %fd30, %fd31, %fd29;
	ld.global.f64 	%fd33, [%rd10+48];
	add.s64 	%rd19, %rd18, %rd13;
	ld.global.f64 	%fd34, [%rd19];
	fma.rn.f64 	%fd35, %fd33, %fd34, %fd32;
	ld.global.f64 	%fd36, [%rd10+56];
	add.s64 	%rd20, %rd19, %rd13;
	ld.global.f64 	%fd37, [%rd20];
	fma.rn.f64 	%fd66, %fd36, %fd37, %fd35;
	add.s32 	%r44, %r44, 8;
	add.s32 	%r43, %r43, %r8;
	add.s32 	%r42, %r42, 8;
	setp.ne.s32 	%p6, %r44, 0;
	@%p6 bra 	$L__BB0_4;
$L__BB0_5:
	setp.eq.s32 	%p7, %r5, 0;
	@%p7 bra 	$L__BB0_13;
	and.b32  	%r16, %r22, 3;
	setp.lt.u32 	%p8, %r5, 4;
	@%p8 bra 	$L__BB0_8;
	add.s32 	%r34, %r46, %r4;
	mul.wide.s32 	%rd21, %r34, 8;
	add.s64 	%rd22, %rd1, %rd21;
	ld.global.f64 	%fd39, [%rd22];
	mad.lo.s32 	%r35, %r46, %r24, %r31;
	mul.wide.s32 	%rd23, %r35, 8;
	add.s64 	%rd24, %rd2, %rd23;
	ld.global.f64 	%fd40, [%rd24];
	fma.rn.f64 	%fd41, %fd39, %fd40, %fd66;
	ld.global.f64 	%fd42, [%rd22+8];
	mul.wide.s32 	%rd25, %r24, 8;
	add.s64 	%rd26, %rd24, %rd25;
	ld.global.f64 	%fd43, [%rd26];
	fma.rn.f64 	%fd44, %fd42, %fd43, %fd41;
	ld.global.f64 	%fd45, [%rd22+16];
	add.s64 	%rd27, %rd26, %rd25;
	ld.global.f64 	%fd46, [%rd27];
	fma.rn.f64 	%fd47, %fd45, %fd46, %fd44;
	ld.global.f64 	%fd48, [%rd22+24];
	add.s64 	%rd28, %rd27, %rd25;
	ld.global.f64 	%fd49, [%rd28];
	fma.rn.f64 	%fd66, %fd48, %fd49, %fd47;
	add.s32 	%r46, %r46, 4;
$L__BB0_8:
	setp.eq.s32 	%p9, %r16, 0;
	@%p9 bra 	$L__BB0_13;
	setp.eq.s32 	%p10, %r16, 1;
	@%p10 bra 	$L__BB0_11;
	add.s32 	%r36, %r46, %r4;
	mul.wide.s32 	%rd29, %r36, 8;
	add.s64 	%rd30, %rd1, %rd29;
	ld.global.f64 	%fd51, [%rd30];
	mad.lo.s32 	%r37, %r46, %r24, %r31;
	mul.wide.s32 	%rd31, %r37, 8;
	add.s64 	%rd32, %rd2, %rd31;
	ld.global.f64 	%fd52, [%rd32];
	fma.rn.f64 	%fd53, %fd51, %fd52, %fd66;
	ld.global.f64 	%fd54, [%rd30+8];
	mul.wide.s32 	%rd33, %r24, 8;
	add.s64 	%rd34, %rd32, %rd33;
	ld.global.f64 	%fd55, [%rd34];
	fma.rn.f64 	%fd66, %fd54, %fd55, %fd53;
	add.s32 	%r46, %r46, 2;
$L__BB0_11:
	and.b32  	%r38, %r22, 1;
	setp.eq.b32 	%p11, %r38, 1;
	not.pred 	%p12, %p11;
	@%p12 bra 	$L__BB0_13;
	add.s32 	%r39, %r46, %r4;
	mul.wide.s32 	%rd35, %r39, 8;
	add.s64 	%rd36, %rd1, %rd35;
	ld.global.f64 	%fd56, [%rd36];
	mad.lo.s32 	%r40, %r46, %r24, %r31;
	mul.wide.s32 	%rd37, %r40, 8;
	add.s64 	%rd38, %rd2, %rd37;
	ld.global.f64 	%fd57, [%rd38];
	fma.rn.f64 	%fd66, %fd56, %fd57, %fd66;
$L__BB0_13:
	ld.param.u64 	%rd44, [_Z15cudaFeedForwardPdS_S_S_iii_param_2];
	mul.lo.s32 	%r41, %r3, %r31;
	cvta.to.global.u64 	%rd39, %rd44;
	mul.wide.s32 	%rd40, %r41, 8;
	add.s64 	%rd41, %rd39, %rd40;
	st.global.f64 	[%rd41], %fd66;
	setp.le.f64 	%p13, %fd66, 0d0000000000000000;
	selp.f64 	%fd58, 0d0000000000000000, %fd66, %p13;
	cvta.to.global.u64 	%rd42, %rd4;
	add.s64 	%rd43, %rd42, %rd40;
	st.global.f64 	[%rd43], %fd58;
$L__BB0_14:
	ret;

}
	// .globl	_Z23cudaBackPropagateOutputPdS_S_S_S_S_ii
.visible .entry _Z23cudaBackPropagateOutputPdS_S_S_S_S_ii(
	.param .u64 .ptr .align 1 _Z23cudaBackPropagateOutputPdS_S_S_S_S_ii_param_0,
	.param .u64 .ptr .align 1 _Z23cudaBackPropagateOutputPdS_S_S_S_S_ii_param_1,
	.param .u64 .ptr .align 1 _Z23cudaBackPropagateOutputPdS_S_S_S_S_ii_param_2,
	.param .u64 .ptr .align 1 _Z23cudaBackPropagateOutputPdS_S_S_S_S_ii_param_3,
	.param .u64 .ptr .align 1 _Z23cudaBackPropagateOutputPdS_S_S_S_S_ii_param_4,
	.param .u64 .ptr .align 1 _Z23cudaBackPropagateOutputPdS_S_S_S_S_ii_param_5,
	.param .u32 _Z23cudaBackPropagateOutputPdS_S_S_S_S_ii_param_6,
	.param .u32 _Z23cudaBackPropagateOutputPdS_S_S_S_S_ii_param_7
)
{
	.reg .pred 	%p<6>;
	.reg .b32 	%r<18>;
	.reg .b64 	%rd<23>;
	.reg .b64 	%fd<9>;

	ld.param.u64 	%rd2, [_Z23cudaBackPropagateOutputPdS_S_S_S_S_ii_param_0];
	ld.param.u64 	%rd3, [_Z23cudaBackPropagateOutputPdS_S_S_S_S_ii_param_2];
	ld.param.u64 	%rd4, [_Z23cudaBackPropagateOutputPdS_S_S_S_S_ii_param_3];
	ld.param.u64 	%rd5, [_Z23cudaBackPropagateOutputPdS_S_S_S_S_ii_param_4];
	ld.param.u64 	%rd6, [_Z23cudaBackPropagateOutputPdS_S_S_S_S_ii_param_5];
	ld.param.u32 	%r4, [_Z23cudaBackPropagateOutputPdS_S_S_S_S_ii_param_6];
	ld.param.u32 	%r5, [_Z23cudaBackPropagateOutputPdS_S_S_S_S_ii_param_7];
	cvta.to.global.u64 	%rd1, %rd6;
	mov.u32 	%r6, %ctaid.x;
	mov.u32 	%r7, %ntid.x;
	mov.u32 	%r8, %tid.x;
	mad.lo.s32 	%r1, %r6, %r7, %r8;
	mov.u32 	%r9, %ctaid.y;
	mov.u32 	%r10, %ntid.y;
	mov.u32 	%r11, %tid.y;
	mad.lo.s32 	%r12, %r9, %r10, %r11;
	setp.ge.s32 	%p1, %r1, %r4;
	setp.gt.s32 	%p2, %r12, %r5;
	or.pred  	%p3, %p1, %p2;
	@%p3 bra 	$L__BB1_6;
	cvta.to.global.u64 	%rd7, %rd3;
	mul.wide.s32 	%rd8, %r1, 8;
	add.s64 	%rd9, %rd7, %rd8;
	ld.global.f64 	%fd1, [%rd9];
	setp.leu.f64 	%p4, %fd1, 0d0000000000000000;
	mov.f64 	%fd8, 0d0000000000000000;
	@%p4 bra 	$L__BB1_3;
	cvta.to.global.u64 	%rd10, %rd4;
	add.s64 	%rd12, %rd10, %rd8;
	ld.global.f64 	%fd5, [%rd12];
	sub.f64 	%fd8, %fd5, %fd1;
$L__BB1_3:
	setp.ne.s32 	%p5, %r12, %r5;
	@%p5 bra 	$L__BB1_5;
	cvta.to.global.u64 	%rd18, %rd5;
	add.s64 	%rd20, %rd18, %rd8;
	st.global.f64 	[%rd20], %fd8;
	mad.lo.s32 	%r15, %r1, %r5, %r1;
	add.s32 	%r16, %r5, %r15;
	add.s32 	%r17, %r16, 1;
	mul.wide.s32 	%rd21, %r17, 8;
	add.s64 	%rd22, %rd1, %rd21;
	st.global.f64 	[%rd22+-8], %fd8;
	bra.uni 	$L__BB1_6;
$L__BB1_5:
	mad.lo.s32 	%r13, %r5, %r1, %r12;
	cvta.to.global.u64 	%rd13, %rd2;
	mul.wide.s32 	%rd14, %r13, 8;
	add.s64 	%rd15, %rd13, %rd14;
	ld.global.f64 	%fd6, [%rd15];
	mul.f64 	%fd7, %fd8, %fd6;
	add.s32 	%r14, %r13, %r1;
	mul.wide.s32 	%rd16, %r14, 8;
	add.s64 	%rd17, %rd1, %rd16;
	st.global.f64 	[%rd17], %fd7;
$L__BB1_6:
	ret;

}
	// .globl	_Z19cudaBackPropagationPdS_S_S_S_S_S_iiii
.visible .entry _Z19cudaBackPropagationPdS_S_S_S_S_S_iiii(
	.param .u64 .ptr .align 1 _Z19cudaBackPropagationPdS_S_S_S_S_S_iiii_param_0,
	.param .u64 .ptr .align 1 _Z19cudaBackPropagationPdS_S_S_S_S_S_iiii_param_1,
	.param .u64 .ptr .align 1 _Z19cudaBackPropagationPdS_S_S_S_S_S_iiii_param_2,
	.param .u64 .ptr .align 1 _Z19cudaBackPropagationPdS_S_S_S_S_S_iiii_param_3,
	.param .u64 .ptr .align 1 _Z19cudaBackPropagationPdS_S_S_S_S_S_iiii_param_4,
	.param .u64 .ptr .align 1 _Z19cudaBackPropagationPdS_S_S_S_S_S_iiii_param_5,
	.param .u64 .ptr .align 1 _Z19cudaBackPropagationPdS_S_S_S_S_S_iiii_param_6,
	.param .u32 _Z19cudaBackPropagationPdS_S_S_S_S_S_iiii_param_7,
	.param .u32 _Z19cudaBackPropagationPdS_S_S_S_S_S_iiii_param_8,
	.param .u32 _Z19cudaBackPropagationPdS_S_S_S_S_S_iiii_param_9,
	.param .u32 _Z19cudaBackPropagationPdS_S_S_S_S_S_iiii_param_10
)
{
	.reg .pred 	%p<38>;
	.reg .b32 	%r<146>;
	.reg .b64 	%rd<96>;
	.reg .b64 	%fd<117>;

	ld.param.u64 	%rd12, [_Z19cudaBackPropagationPdS_S_S_S_S_S_iiii_param_1];
	ld.param.u64 	%rd16, [_Z19cudaBackPropagationPdS_S_S_S_S_S_iiii_param_5];
	ld.param.u64 	%rd15, [_Z19cudaBackPropagationPdS_S_S_S_S_S_iiii_param_6];
	ld.param.u32 	%r70, [_Z19cudaBackPropagationPdS_S_S_S_S_S_iiii_param_7];
	ld.param.u32 	%r67, [_Z19cudaBackPropagationPdS_S_S_S_S_S_iiii_param_8];
	ld.param.u32 	%r71, [_Z19cudaBackPropagationPdS_S_S_S_S_S_iiii_param_9];
	ld.param.u32 	%r69, [_Z19cudaBackPropagationPdS_S_S_S_S_S_iiii_param_10];
	cvta.to.global.u64 	%rd1, %rd16;
	mov.u32 	%r72, %ctaid.x;
	mov.u32 	%r73, %ntid.x;
	mov.u32 	%r74, %tid.x;
	mad.lo.s32 	%r1, %r72, %r73, %r74;
	mov.u32 	%r75, %ctaid.y;
	mov.u32 	%r76, %ntid.y;
	mov.u32 	%r77, %tid.y;
	mad.lo.s32 	%r78, %r75, %r76, %r77;
	setp.ge.s32 	%p1, %r1, %r70;
	setp.ge.s32 	%p2, %r78, %r71;
	or.pred  	%p3, %p1, %p2;
	@%p3 bra 	$L__BB2_69;
	cvta.to.global.u64 	%rd17, %rd15;
	cvta.to.global.u64 	%rd18, %rd12;
	mad.lo.s32 	%r79, %r71, %r1, %r78;
	mul.wide.s32 	%rd19, %r79, 8;
	add.s64 	%rd2, %rd17, %rd19;
	mov.b64 	%rd20, 0;
	st.global.u64 	[%rd2], %rd20;
	add.s64 	%rd21, %rd18, %rd19;
	ld.global.f64 	%fd8, [%rd21];
	setp.leu.f64 	%p4, %fd8, 0d0000000000000000;
	setp.lt.s32 	%p5, %r69, 1;
	or.pred  	%p6, %p4, %p5;
	@%p6 bra 	$L__BB2_13;
	mul.lo.s32 	%r3, %r71, %r78;
	mul.lo.s32 	%r4, %r69, %r1;
	setp.lt.u32 	%p7, %r69, 8;
	mov.b32 	%r130, 0;
	mov.f64 	%fd114, 0d0000000000000000;
	@%p7 bra 	$L__BB2_5;
	and.b32  	%r130, %r69, 2147483640;
	neg.s32 	%r128, %r130;
	mov.f64 	%fd114, 0d0000000000000000;
	mov.u32 	%r126, %r4;
	mov.u32 	%r127, %r3;
$L__BB2_4:
	.pragma "nounroll";
	ld.param.u64 	%rd91, [_Z19cudaBackPropagationPdS_S_S_S_S_S_iiii_param_4];
	ld.param.u64 	%rd88, [_Z19cudaBackPropagationPdS_S_S_S_S_S_iiii_param_3];
	mul.wide.s32 	%rd22, %r127, 8;
	cvta.to.global.u64 	%rd23, %rd88;
	add.s64 	%rd24, %rd23, %rd22;
	mul.wide.s32 	%rd25, %r126, 8;
	cvta.to.global.u64 	%rd26, %rd91;
	add.s64 	%rd27, %rd26, %rd25;
	ld.global.f64 	%fd11, [%rd24];
	ld.global.f64 	%fd12, [%rd27];
	fma.rn.f64 	%fd13, %fd11, %fd12, %fd114;
	st.global.f64 	[%rd2], %fd13;
	ld.global.f64 	%fd14, [%rd24+8];
	ld.global.f64 	%fd15, [%rd27+8];
	fma.rn.f64 	%fd16, %fd14, %fd15, %fd13;
	st.global.f64 	[%rd2], %fd16;
	ld.global.f64 	%fd17, [%rd24+16];
	ld.global.f64 	%fd18, [%rd27+16];
	fma.rn.f64 	%fd19, %fd17, %fd18, %fd16;
	st.global.f64 	[%rd2], %fd19;
	ld.global.f64 	%fd20, [%rd24+24];
	ld.global.f64 	%fd21, [%rd27+24];
	fma.rn.f64 	%fd22, %fd20, %fd21, %fd19;
	st.global.f64 	[%rd2], %fd22;
	ld.global.f64 	%fd23, [%rd24+32];
	ld.global.f64 	%fd24, [%rd27+32];
	fma.rn.f64 	%fd25, %fd23, %fd24, %fd22;
	st.global.f64 	[%rd2], %fd25;
	ld.global.f64 	%fd26, [%rd24+40];
	ld.global.f64 	%fd27, [%rd27+40];
	fma.rn.f64 	%fd28, %fd26, %fd27, %fd25;
	st.global.f64 	[%rd2], %fd28;
	ld.global.f64 	%fd29, [%rd24+48];
	ld.global.f64 	%fd30, [%rd27+48];
	fma.rn.f64 	%fd31, %fd29, %fd30, %fd28;
	st.global.f64 	[%rd2], %fd31;
	ld.global.f64 	%fd32, [%rd24+56];
	ld.global.f64 	%fd33, [%rd27+56];
	fma.rn.f64 	%fd114, %fd32, %fd33, %fd31;
	st.global.f64 	[%rd2], %fd114;
	add.s32 	%r128, %r128, 8;
	add.s32 	%r127, %r127, 8;
	add.s32 	%r126, %r126, 8;
	setp.ne.s32 	%p8, %r128, 0;
	@%p8 bra 	$L__BB2_4;
$L__BB2_5:
	and.b32  	%r14, %r69, 7;
	setp.eq.s32 	%p9, %r14, 0;
	@%p9 bra 	$L__BB2_13;
	and.b32  	%r15, %r69, 3;
	setp.lt.u32 	%p10, %r14, 4;
	@%p10 bra 	$L__BB2_8;
	ld.param.u64 	%rd92, [_Z19cudaBackPropagationPdS_S_S_S_S_S_iiii_param_4];
	ld.param.u64 	%rd89, [_Z19cudaBackPropagationPdS_S_S_S_S_S_iiii_param_3];
	add.s32 	%r82, %r130, %r3;
	cvta.to.global.u64 	%rd28, %rd89;
	mul.wide.s32 	%rd29, %r82, 8;
	add.s64 	%rd30, %rd28, %rd29;
	ld.global.f64 	%fd34, [%rd30];
	add.s32 	%r83, %r130, %r4;
	cvta.to.global.u64 	%rd31, %rd92;
	mul.wide.s32 	%rd32, %r83, 8;
	add.s64 	%rd33, %rd31, %rd32;
	ld.global.f64 	%fd35, [%rd33];
	fma.rn.f64 	%fd36, %fd34, %fd35, %fd114;
	st.global.f64 	[%rd2], %fd36;
	ld.global.f64 	%fd37, [%rd30+8];
	ld.global.f64 	%fd38, [%rd33+8];
	fma.rn.f64 	%fd39, %fd37, %fd38, %fd36;
	st.global.f64 	[%rd2], %fd39;
	ld.global.f64 	%fd40, [%rd30+16];
	ld.global.f64 	%fd41, [%rd33+16];
	fma.rn.f64 	%fd42, %fd40, %fd41, %fd39;
	st.global.f64 	[%rd2], %fd42;
	ld.global.f64 	%fd43, [%rd30+24];
	ld.global.f64 	%fd44, [%rd33+24];
	fma.rn.f64 	%fd114, %fd43, %fd44, %fd42;
	st.global.f64 	[%rd2], %fd114;
	add.s32 	%r130, %r130, 4;
$L__BB2_8:
	setp.eq.s32 	%p11, %r15, 0;
	@%p11 bra 	$L__BB2_13;
	ld.param.u64 	%rd90, [_Z19cudaBackPropagationPdS_S_S_S_S_S_iiii_param_3];
	cvta.to.global.u64 	%rd3, %rd90;
	setp.eq.s32 	%p12, %r15, 1;
	@%p12 bra 	$L__BB2_11;
	ld.param.u64 	%rd93, [_Z19cudaBackPropagationPdS_S_S_S_S_S_iiii_param_4];
	add.s32 	%r84, %r130, %r3;
	mul.wide.s32 	%rd34, %r84, 8;
	add.s64 	%rd35, %rd3, %rd34;
	ld.global.f64 	%fd45, [%rd35];
	add.s32 	%r85, %r130, %r4;
	cvta.to.global.u64 	%rd36, %rd93;
	mul.wide.s32 	%rd37, %r85, 8;
	add.s64 	%rd38, %rd36, %rd37;
	ld.global.f64 	%fd46, [%rd38];
	fma.rn.f64 	%fd47, %fd45, %fd46, %fd114;
	st.global.f64 	[%rd2], %fd47;
	ld.global.f64 	%fd48, [%rd35+8];
	ld.global.f64 	%fd49, [%rd38+8];
	fma.rn.f64 	%fd114, %fd48, %fd49, %fd47;
	st.global.f64 	[%rd2], %fd114;
	add.s32 	%r130, %r130, 2;
$L__BB2_11:
	and.b32  	%r86, %r69, 1;
	setp.eq.b32 	%p13, %r86, 1;
	not.pred 	%p14, %p13;
	@%p14 bra 	$L__BB2_13;
	ld.param.u64 	%rd94, [_Z19cudaBackPropagationPdS_S_S_S_S_S_iiii_param_4];
	add.s32 	%r87, %r130, %r3;
	mul.wide.s32 	%rd39, %r87, 8;
	add.s64 	%rd40, %rd3, %rd39;
	ld.global.f64 	%fd50, [%rd40];
	add.s32 	%r88, %r130, %r4;
	cvta.to.global.u64 	%rd41, %rd94;
	mul.wide.s32 	%rd42, %r88, 8;
	add.s64 	%rd43, %rd41, %rd42;
	ld.global.f64 	%fd51, [%rd43];
	fma.rn.f64 	%fd52, %fd50, %fd51, %fd114;
	st.global.f64 	[%rd2], %fd52;
$L__BB2_13:
	setp.lt.s32 	%p15, %r67, 0;
	@%p15 bra 	$L__BB2_69;
	mul.lo.s32 	%r20, %r67, %r1;
	add.s32 	%r21, %r67, 1;
	add.s32 	%r22, %r20, %r1;
	add.s32 	%r90, %r22, %r67;
	mad.lo.s32 	%r91, %r90, %r71, %r78;
	mul.wide.s32 	%rd44, %r91, 8;
	add.s64 	%rd4, %rd1, %rd44;
	setp.lt.u32 	%p16, %r67, 7;
	mov.b32 	%r144, 0;
	@%p16 bra 	$L__BB2_41;
	ld.param.u64 	%rd85, [_Z19cudaBackPropagationPdS_S_S_S_S_S_iiii_param_0];
	add.s32 	%r93, %r22, 7;
	mad.lo.s32 	%r141, %r71, %r93, %r78;
	add.s32 	%r94, %r22, 6;
	mad.lo.s32 	%r140, %r71, %r94, %r78;
	add.s32 	%r95, %r22, 5;
	mad.lo.s32 	%r139, %r71, %r95, %r78;
	add.s32 	%r96, %r22, 4;
	mad.lo.s32 	%r138, %r71, %r96, %r78;
	add.s32 	%r97, %r22, 3;
	mad.lo.s32 	%r137, %r71, %r97, %r78;
	add.s32 	%r98, %r22, 2;
	mad.lo.s32 	%r136, %r71, %r98, %r78;
	mul.lo.s32 	%r99, %r71, %r22;
	add.s32 	%r134, %r78, %r99;
	neg.s32 	%r133, %r67;
	mul.wide.s32 	%rd45, %r20, 8;
	cvta.to.global.u64 	%rd46, %rd85;
	add.s64 	%rd47, %rd45, %rd46;
	add.s64 	%rd95, %rd47, 32;
	add.s32 	%r100, %r99, %r71;
	add.s32 	%r132, %r78, %r100;
	mov.b32 	%r142, 0;
	mov.u32 	%r135, %r20;
$L__BB2_16:
	.pragma "nounroll";
	setp.ne.s32 	%p17, %r133, 0;
	@%p17 bra 	$L__BB2_18;
	ld.global.f64 	%fd56, [%rd2];
	st.global.f64 	[%rd4], %fd56;
	bra.uni 	$L__BB2_19;
$L__BB2_18:
	ld.param.u64 	%rd86, [_Z19cudaBackPropagationPdS_S_S_S_S_S_iiii_param_0];
	mul.wide.s32 	%rd48, %r135, 8;
	cvta.to.global.u64 	%rd49, %rd86;
	add.s64 	%rd50, %rd49, %rd48;
	ld.global.f64 	%fd53, [%rd50];
	ld.global.f64 	%fd54, [%rd2];
	mul.f64 	%fd55, %fd53, %fd54;
	mul.wide.s32 	%rd51, %r134, 8;
	add.s64 	%rd52, %rd1, %rd51;
	st.global.f64 	[%rd52], %fd55;
$L__BB2_19:
	add.s32 	%r101, %r142, 1;
	setp.eq.s32 	%p18, %r101, %r67;
	@%p18 bra 	$L__BB2_21;
	ld.global.f64 	%fd57, [%rd95+-24];
	ld.global.f64 	%fd58, [%rd2];
	mul.f64 	%fd59, %fd57, %fd58;
	mul.wide.s32 	%rd53, %r132, 8;
	add.s64 	%rd54, %rd1, %rd53;
	st.global.f64 	[%rd54], %fd59;
	bra.uni 	$L__BB2_22;
$L__BB2_21:
	ld.global.f64 	%fd60, [%rd2];
	st.global.f64 	[%rd4], %fd60;
$L__BB2_22:
	add.s32 	%r102, %r142, 2;
	setp.eq.s32 	%p19, %r102, %r67;
	@%p19 bra 	$L__BB2_24;
	ld.global.f64 	%fd61, [%rd95+-16];
	ld.global.f64 	%fd62, [%rd2];
	mul.f64 	%fd63, %fd61, %fd62;
	mul.wide.s32 	%rd55, %r136, 8;
	add.s64 	%rd56, %rd1, %rd55;
	st.global.f64 	[%rd56], %fd63;
	bra.uni 	$L__BB2_25;
$L__BB2_24:
	ld.global.f64 	%fd64, [%rd2];
	st.global.f64 	[%rd4], %fd64;
$L__BB2_25:
	add.s32 	%r103, %r142, 3;
	setp.eq.s32 	%p20, %r103, %r67;
	@%p20 bra 	$L__BB2_27;
	ld.global.f64 	%fd65, [%rd95+-8];
	ld.global.f64 	%fd66, [%rd2];
	mul.f64 	%fd67, %fd65, %fd66;
	mul.wide.s32 	%rd57, %r137, 8;
	add.s64 	%rd58, %rd1, %rd57;
	st.global.f64 	[%rd58], %fd67;
	bra.uni 	$L__BB2_28;
$L__BB2_27:
	ld.global.f64 	%fd68, [%rd2];
	st.global.f64 	[%rd4], %fd68;
$L__BB2_28:
	add.s32 	%r104, %r142, 4;
	setp.eq.s32 	%p21, %r104, %r67;
	@%p21 bra 	$L__BB2_30;
	ld.global.f64 	%fd69, [%rd95];
	ld.global.f64 	%fd70, [%rd2];
	mul.f64 	%fd71, %fd69, %fd70;
	mul.wide.s32 	%rd59, %r138, 8;
	add.s64 	%rd60, %rd1, %rd59;
	st.global.f64 	[%rd60], %fd71;
	bra.uni 	$L__BB2_31;
$L__BB2_30:
	ld.global.f64 	%fd72, [%rd2];
	st.global.f64 	[%rd4], %fd72;
$L__BB2_31:
	add.s32 	%r105, %r142, 5;
	setp.eq.s32 	%p22, %r105, %r67;
	@%p22 bra 	$L__BB2_33;
	ld.global.f64 	%fd73, [%rd95+8];
	ld.global.f64 	%fd74, [%rd2];
	mul.f64 	%fd75, %fd73, %fd74;
	mul.wide.s32 	%rd61, %r139, 8;
	add.s64 	%rd62, %rd1, %rd61;
	st.global.f64 	[%rd62], %fd75;
	bra.uni 	$L__BB2_34;
$L__BB2_33:
	ld.global.f64 	%fd76, [%rd2];
	st.global.f64 	[%rd4], %fd76;
$L__BB2_34:
	add.s32 	%r106, %r142, 6;
	setp.eq.s32 	%p23, %r106, %r67;
	@%p23 bra 	$L__BB2_36;
	ld.global.f64 	%fd77, [%rd95+16];
	ld.global.f64 	%fd78, [%rd2];
	mul.f64 	%fd79, %fd77, %fd78;
	mul.wide.s32 	%rd63, %r140, 8;
	add.s64 	%rd64, %rd1, %rd63;
	st.global.f64 	[%rd64], %fd79;
	bra.uni 	$L__BB2_37;
$L__BB2_36:
	ld.global.f64 	%fd80, [%rd2];
	st.global.f64 	[%rd4], %fd80;
$L__BB2_37:
	add.s32 	%r107, %r142, 7;
	setp.eq.s32 	%p24, %r107, %r67;
	@%p24 bra 	$L__BB2_39;
	ld.global.f64 	%fd81, [%rd95+24];
	ld.global.f64 	%fd82, [%rd2];
	mul.f64 	%fd83, %fd81, %fd82;
	mul.wide.s32 	%rd65, %r141, 8;
	add.s64 	%rd66, %rd1, %rd65;
	st.global.f64 	[%rd66], %fd83;
	bra.uni 	$L__BB2_40;
$L__BB2_39:
	ld.global.f64 	%fd84, [%rd2];
	st.global.f64 	[%rd4], %fd84;
$L__BB2_40:
	add.s32 	%r142, %r142, 8;
	shl.b32 	%r108, %r71, 3;
	add.s32 	%r141, %r141, %r108;
	add.s32 	%r140, %r140, %r108;
	add.s32 	%r139, %r139, %r108;
	add.s32 	%r138, %r138, %r108;
	add.s32 	%r137, %r137, %r108;
	add.s32 	%r136, %r136, %r108;
	add.s32 	%r135, %r135, 8;
	add.s32 	%r134, %r134, %r108;
	add.s32 	%r133, %r133, 8;
	add.s64 	%rd95, %rd95, 64;
	add.s32 	%r132, %r132, %r108;
	and.b32  	%r144, %r21, -8;
	setp.ne.s32 	%p25, %r142, %r144;
	@%p25 bra 	$L__BB2_16;
$L__BB2_41:
	and.b32  	%r56, %r21, 7;
	setp.eq.s32 	%p26, %r56, 0;
	@%p26 bra 	$L__BB2_69;
	ld.param.u64 	%rd87, [_Z19cudaBackPropagationPdS_S_S_S_S_S_iiii_param_0];
	cvta.to.global.u64 	%rd8, %rd87;
	setp.lt.u32 	%p27, %r56, 4;
	@%p27 bra 	$L__BB2_56;
	setp.eq.s32 	%p28, %r144, %r67;
	add.s32 	%r57, %r144, %r20;
	mul.wide.s32 	%rd67, %r57, 8;
	add.s64 	%rd9, %rd8, %rd67;
	@%p28 bra 	$L__BB2_45;
	ld.global.f64 	%fd85, [%rd9];
	ld.global.f64 	%fd86, [%rd2];
	mul.f64 	%fd87, %fd85, %fd86;
	add.s32 	%r109, %r57, %r1;
	mad.lo.s32 	%r110, %r109, %r71, %r78;
	mul.wide.s32 	%rd68, %r110, 8;
	add.s64 	%rd69, %rd1, %rd68;
	st.global.f64 	[%rd69], %fd87;
	bra.uni 	$L__BB2_46;
$L__BB2_45:
	ld.global.f64 	%fd88, [%rd2];
	st.global.f64 	[%rd4], %fd88;
$L__BB2_46:
	add.s32 	%r58, %r144, 1;
	setp.eq.s32 	%p29, %r58, %r67;
	@%p29 bra 	$L__BB2_48;
	ld.global.f64 	%fd89, [%rd9+8];
	ld.global.f64 	%fd90, [%rd2];
	mul.f64 	%fd91, %fd89, %fd90;
	add.s32 	%r111, %r22, %r58;
	mad.lo.s32 	%r112, %r111, %r71, %r78;
	mul.wide.s32 	%rd70, %r112, 8;
	add.s64 	%rd71, %rd1, %rd70;
	st.global.f64 	[%rd71], %fd91;
	bra.uni 	$L__BB2_49;
$L__BB2_48:
	ld.global.f64 	%fd92, [%rd2];
	st.global.f64 	[%rd4], %fd92;
$L__BB2_49:
	add.s32 	%r59, %r144, 2;
	setp.eq.s32 	%p30, %r59, %r67;
	@%p30 bra 	$L__BB2_51;
	ld.global.f64 	%fd93, [%rd9+16];
	ld.global.f64 	%fd94, [%rd2];
	mul.f64 	%fd95, %fd93, %fd94;
	add.s32 	%r113, %r22, %r59;
	mad.lo.s32 	%r114, %r113, %r71, %r78;
	mul.wide.s32 	%rd72, %r114, 8;
	add.s64 	%rd73, %rd1, %rd72;
	st.global.f64 	[%rd73], %fd95;
	bra.uni 	$L__BB2_52;
$L__BB2_51:
	ld.global.f64 	%fd96, [%rd2];
	st.global.f64 	[%rd4], %fd96;
$L__BB2_52:
	add.s32 	%r60, %r144, 3;
	setp.eq.s32 	%p31, %r60, %r67;
	@%p31 bra 	$L__BB2_54;
	ld.global.f64 	%fd97, [%rd9+24];
	ld.global.f64 	%fd98, [%rd2];
	mul.f64 	%fd99, %fd97, %fd98;
	add.s32 	%r115, %r22, %r60;
	mad.lo.s32 	%r116, %r115, %r71, %r78;
	mul.wide.s32 	%rd74, %r116, 8;
	add.s64 	%rd75, %rd1, %rd74;
	st.global.f64 	[%rd75], %fd99;
	bra.uni 	$L__BB2_55;
$L__BB2_54:
	ld.global.f64 	%fd100, [%rd2];
	st.global.f64 	[%rd4], %fd100;
$L__BB2_55:
	add.s32 	%r144, %r144, 4;
$L__BB2_56:
	and.b32  	%r117, %r21, 3;
	setp.eq.s32 	%p32, %r117, 0;
	@%p32 bra 	$L__BB2_69;
	setp.eq.s32 	%p33, %r117, 1;
	@%p33 bra 	$L__BB2_65;
	setp.eq.s32 	%p34, %r144, %r67;
	add.s32 	%r63, %r144, %r20;
	mul.wide.s32 	%rd76, %r63, 8;
	add.s64 	%rd10, %rd8, %rd76;
	@%p34 bra 	$L__BB2_60;
	ld.global.f64 	%fd101, [%rd10];
	ld.global.f64 	%fd102, [%rd2];
	mul.f64 	%fd103, %fd101, %fd102;
	add.s32 	%r118, %r63, %r1;
	mad.lo.s32 	%r119, %r118, %r71, %r78;
	mul.wide.s32 	%rd77, %r119, 8;
	add.s64 	%rd78, %rd1, %rd77;
	st.global.f64 	[%rd78], %fd103;
	bra.uni 	$L__BB2_61;
$L__BB2_60:
	ld.global.f64 	%fd104, [%rd2];
	st.global.f64 	[%rd4], %fd104;
$L__BB2_61:
	add.s32 	%r64, %r144, 1;
	setp.eq.s32 	%p35, %r64, %r67;
	@%p35 bra 	$L__BB2_63;
	ld.global.f64 	%fd105, [%rd10+8];
	ld.global.f64 	%fd106, [%rd2];
	mul.f64 	%fd107, %fd105, %fd106;
	add.s32 	%r120, %r22, %r64;
	mad.lo.s32 	%r121, %r120, %r71, %r78;
	mul.wide.s32 	%rd79, %r121, 8;
	add.s64 	%rd80, %rd1, %rd79;
	st.global.f64 	[%rd80], %fd107;
	bra.uni 	$L__BB2_64;
$L__BB2_63:
	ld.global.f64 	%fd108, [%rd2];
	st.global.f64 	[%rd4], %fd108;
$L__BB2_64:
	add.s32 	%r144, %r144, 2;
$L__BB2_65:
	and.b32  	%r122, %r67, 1;
	setp.eq.b32 	%p36, %r122, 1;
	@%p36 bra 	$L__BB2_69;
	setp.eq.s32 	%p37, %r144, %r67;
	@%p37 bra 	$L__BB2_68;
	add.s32 	%r123, %r144, %r20;
	mul.wide.s32 	%rd81, %r123, 8;
	add.s64 	%rd82, %rd8, %rd81;
	ld.global.f64 	%fd109, [%rd82];
	ld.global.f64 	%fd110, [%rd2];
	mul.f64 	%fd111, %fd109, %fd110;
	add.s32 	%r124, %r123, %r1;
	mad.lo.s32 	%r125, %r124, %r71, %r78;
	mul.wide.s32 	%rd83, %r125, 8;
	add.s64 	%rd84, %rd1, %rd83;
	st.global.f64 	[%rd84], %fd111;
	bra.uni 	$L__BB2_69;
$L__BB2_68:
	ld.global.f64 	%fd112, [%rd2];
	st.global.f64 	[%rd4], %fd112;
$L__BB2_69:
	ret;

}
	// .globl	_Z15cudaApplyNudgesPdS_iiid
.visible .entry _Z15cudaApplyNudgesPdS_iiid(
	.param .u64 .ptr .align 1 _Z15cudaApplyNudgesPdS_iiid_param_0,
	.param .u64 .ptr .align 1 _Z15cudaApplyNudgesPdS_iiid_param_1,
	.param .u32 _Z15cudaApplyNudgesPdS_iiid_param_2,
	.param .u32 _Z15cudaApplyNudgesPdS_iiid_param_3,
	.param .u32 _Z15cudaApplyNudgesPdS_iiid_param_4,
	.param .f64 _Z15cudaApplyNudgesPdS_iiid_param_5
)
{
	.reg .pred 	%p<13>;
	.reg .b32 	%r<170>;
	.reg .b64 	%rd<66>;
	.reg .b64 	%fd<88>;

	ld.param.u64 	%rd3, [_Z15cudaApplyNudgesPdS_iiid_param_0];
	ld.param.u32 	%r74, [_Z15cudaApplyNudgesPdS_iiid_param_2];
	ld.param.u32 	%r75, [_Z15cudaApplyNudgesPdS_iiid_param_3];
	ld.param.u32 	%r77, [_Z15cudaApplyNudgesPdS_iiid_param_4];
	cvta.to.global.u64 	%rd1, %rd3;
	mov.u32 	%r78, %ctaid.x;
	mov.u32 	%r79, %ntid.x;
	mul.lo.s32 	%r1, %r78, %r79;
	mov.u32 	%r2, %tid.x;
	add.s32 	%r3, %r1, %r2;
	mov.u32 	%r80, %ctaid.y;
	mov.u32 	%r81, %ntid.y;
	mov.u32 	%r82, %tid.y;
	mad.lo.s32 	%r83, %r80, %r81, %r82;
	setp.gt.s32 	%p1, %r3, %r75;
	setp.ge.s32 	%p2, %r83, %r77;
	or.pred  	%p3, %p1, %p2;
	@%p3 bra 	$L__BB3_15;
	setp.lt.s32 	%p4, %r74, 1;
	mov.f64 	%fd87, 0d0000000000000000;
	@%p4 bra 	$L__BB3_14;
	add.s32 	%r5, %r75, 1;
	and.b32  	%r6, %r74, 15;
	setp.lt.u32 	%p5, %r74, 16;
	mov.f64 	%fd87, 0d0000000000000000;
	mov.b32 	%r166, 0;
	@%p5 bra 	$L__BB3_5;
	and.b32  	%r85, %r74, 2147483632;
	neg.s32 	%r164, %r85;
	add.s32 	%r86, %r2, %r75;
	add.s32 	%r87, %r86, %r1;
	mad.lo.s32 	%r88, %r77, %r87, %r77;
	add.s32 	%r163, %r83, %r88;
	shl.b32 	%r89, %r75, 4;
	add.s32 	%r90, %r89, 16;
	mul.lo.s32 	%r9, %r77, %r90;
	shl.b32 	%r91, %r75, 1;
	add.s32 	%r92, %r3, %r91;
	add.s32 	%r93, %r92, 2;
	mad.lo.s32 	%r162, %r77, %r93, %r83;
	mad.lo.s32 	%r94, %r75, 3, %r3;
	add.s32 	%r95, %r94, 3;
	mad.lo.s32 	%r161, %r77, %r95, %r83;
	shl.b32 	%r96, %r75, 2;
	add.s32 	%r97, %r3, %r96;
	add.s32 	%r98, %r97, 4;
	mad.lo.s32 	%r160, %r77, %r98, %r83;
	mad.lo.s32 	%r99, %r75, 5, %r3;
	add.s32 	%r100, %r99, 5;
	mad.lo.s32 	%r159, %r77, %r100, %r83;
	mad.lo.s32 	%r101, %r75, 6, %r3;
	add.s32 	%r102, %r101, 6;
	mad.lo.s32 	%r158, %r77, %r102, %r83;
	mad.lo.s32 	%r103, %r75, 7, %r3;
	add.s32 	%r104, %r103, 7;
	mad.lo.s32 	%r157, %r77, %r104, %r83;
	shl.b32 	%r105, %r75, 3;
	add.s32 	%r106, %r3, %r105;
	add.s32 	%r107, %r106, 8;
	mad.lo.s32 	%r156, %r77, %r107, %r83;
	mad.lo.s32 	%r108, %r75, 9, %r3;
	add.s32 	%r109, %r108, 9;
	mad.lo.s32 	%r155, %r77, %r109, %r83;
	mad.lo.s32 	%r110, %r75, 10, %r3;
	add.s32 	%r111, %r110, 10;
	mad.lo.s32 	%r154, %r77, %r111, %r83;
	mad.lo.s32 	%r112, %r75, 11, %r3;
	add.s32 	%r113, %r112, 11;
	mad.lo.s32 	%r153, %r77, %r113, %r83;
	mad.lo.s32 	%r114, %r75, 12, %r3;
	add.s32 	%r115, %r114, 12;
	mad.lo.s32 	%r152, %r77, %r115, %r83;
	mad.lo.s32 	%r116, %r75, 13, %r3;
	add.s32 	%r117, %r116, 13;
	mad.lo.s32 	%r151, %r77, %r117, %r83;
	mad.lo.s32 	%r118, %r75, 14, %r3;
	add.s32 	%r119, %r118, 14;
	mad.lo.s32 	%r150, %r77, %r119, %r83;
	mad.lo.s32 	%r120, %r75, 15, %r3;
	add.s32 	%r121, %r120, 15;
	mad.lo.s32 	%r149, %r77, %r121, %r83;
	mad.lo.s32 	%r148, %r77, %r3, %r83;
	mov.f64 	%fd87, 0d0000000000000000;
$L__BB3_4:
	.pragma "nounroll";
	and.b32  	%r166, %r74, 2147483632;
	mul.wide.s32 	%rd4, %r148, 8;
	add.s64 	%rd5, %rd1, %rd4;
	ld.global.f64 	%fd18, [%rd5];
	add.f64 	%fd19, %fd87, %fd18;
	mul.wide.s32 	%rd6, %r163, 8;
	add.s64 	%rd7, %rd1, %rd6;
	ld.global.f64 	%fd20, [%rd7];
	add.f64 	%fd21, %fd19, %fd20;
	mul.wide.s32 	%rd8, %r162, 8;
	add.s64 	%rd9, %rd1, %rd8;
	ld.global.f64 	%fd22, [%rd9];
	add.f64 	%fd23, %fd21, %fd22;
	mul.wide.s32 	%rd10, %r161, 8;
	add.s64 	%rd11, %rd1, %rd10;
	ld.global.f64 	%fd24, [%rd11];
	add.f64 	%fd25, %fd23, %fd24;
	mul.wide.s32 	%rd12, %r160, 8;
	add.s64 	%rd13, %rd1, %rd12;
	ld.global.f64 	%fd26, [%rd13];
	add.f64 	%fd27, %fd25, %fd26;
	mul.wide.s32 	%rd14, %r159, 8;
	add.s64 	%rd15, %rd1, %rd14;
	ld.global.f64 	%fd28, [%rd15];
	add.f64 	%fd29, %fd27, %fd28;
	mul.wide.s32 	%rd16, %r158, 8;
	add.s64 	%rd17, %rd1, %rd16;
	ld.global.f64 	%fd30, [%rd17];
	add.f64 	%fd31, %fd29, %fd30;
	mul.wide.s32 	%rd18, %r157, 8;
	add.s64 	%rd19, %rd1, %rd18;
	ld.global.f64 	%fd32, [%rd19];
	add.f64 	%fd33, %fd31, %fd32;
	mul.wide.s32 	%rd20, %r156, 8;
	add.s64 	%rd21, %rd1, %rd20;
	ld.global.f64 	%fd34, [%rd21];
	add.f64 	%fd35, %fd33, %fd34;
	mul.wide.s32 	%rd22, %r155, 8;
	add.s64 	%rd23, %rd1, %rd22;
	ld.global.f64 	%fd36, [%rd23];
	add.f64 	%fd37, %fd35, %fd36;
	mul.wide.s32 	%rd24, %r154, 8;
	add.s64 	%rd25, %rd1, %rd24;
	ld.global.f64 	%fd38, [%rd25];
	add.f64 	%fd39, %fd37, %fd38;
	mul.wide.s32 	%rd26, %r153, 8;
	add.s64 	%rd27, %rd1, %rd26;
	ld.global.f64 	%fd40, [%rd27];
	add.f64 	%fd41, %fd39, %fd40;
	mul.wide.s32 	%rd28, %r152, 8;
	add.s64 	%rd29, %rd1, %rd28;
	ld.global.f64 	%fd42, [%rd29];
	add.f64 	%fd43, %fd41, %fd42;
	mul.wide.s32 	%rd30, %r151, 8;
	add.s64 	%rd31, %rd1, %rd30;
	ld.global.f64 	%fd44, [%rd31];
	add.f64 	%fd45, %fd43, %fd44;
	mul.wide.s32 	%rd32, %r150, 8;
	add.s64 	%rd33, %rd1, %rd32;
	ld.global.f64 	%fd46, [%rd33];
	add.f64 	%fd47, %fd45, %fd46;
	mul.wide.s32 	%rd34, %r149, 8;
	add.s64 	%rd35, %rd1, %rd34;
	ld.global.f64 	%fd48, [%rd35];
	add.f64 	%fd87, %fd47, %fd48;
	add.s32 	%r164, %r164, 16;
	add.s32 	%r163, %r163, %r9;
	add.s32 	%r162, %r162, %r9;
	add.s32 	%r161, %r161, %r9;
	add.s32 	%r160, %r160, %r9;
	add.s32 	%r159, %r159, %r9;
	add.s32 	%r158, %r158, %r9;
	add.s32 	%r157, %r157, %r9;
	add.s32 	%r156, %r156, %r9;
	add.s32 	%r155, %r155, %r9;
	add.s32 	%r154, %r154, %r9;
	add.s32 	%r153, %r153, %r9;
	add.s32 	%r152, %r152, %r9;
	add.s32 	%r151, %r151, %r9;
	add.s32 	%r150, %r150, %r9;
	add.s32 	%r149, %r149, %r9;
	add.s32 	%r148, %r148, %r9;
	setp.ne.s32 	%p6, %r164, 0;
	@%p6 bra 	$L__BB3_4;
$L__BB3_5:
	setp.eq.s32 	%p7, %r6, 0;
	@%p7 bra 	$L__BB3_14;
	and.b32  	%r61, %r74, 7;
	setp.lt.u32 	%p8, %r6, 8;
	@%p8 bra 	$L__BB3_8;
	mad.lo.s32 	%r122, %r166, %r5, %r3;
	mad.lo.s32 	%r123, %r122, %r77, %r83;
	mul.wide.s32 	%rd36, %r123, 8;
	add.s64 	%rd37, %rd1, %rd36;
	ld.global.f64 	%fd50, [%rd37];
	add.f64 	%fd51, %fd87, %fd50;
	add.s32 	%r124, %r122, %r5;
	mad.lo.s32 	%r125, %r124, %r77, %r83;
	mul.wide.s32 	%rd38, %r125, 8;
	add.s64 	%rd39, %rd1, %rd38;
	ld.global.f64 	%fd52, [%rd39];
	add.f64 	%fd53, %fd51, %fd52;
	add.s32 	%r126, %r124, %r5;
	mad.lo.s32 	%r127, %r126, %r77, %r83;
	mul.wide.s32 	%rd40, %r127, 8;
	add.s64 	%rd41, %rd1, %rd40;
	ld.global.f64 	%fd54, [%rd41];
	add.f64 	%fd55, %fd53, %fd54;
	add.s32 	%r128, %r126, %r5;
	mad.lo.s32 	%r129, %r128, %r77, %r83;
	mul.wide.s32 	%rd42, %r129, 8;
	add.s64 	%rd43, %rd1, %rd42;
	ld.global.f64 	%fd56, [%rd43];
	add.f64 	%fd57, %fd55, %fd56;
	add.s32 	%r130, %r128, %r5;
	mad.lo.s32 	%r131, %r130, %r77, %r83;
	mul.wide.s32 	%rd44, %r131, 8;
	add.s64 	%rd45, %rd1, %rd44;
	ld.global.f64 	%fd58, [%rd45];
	add.f64 	%fd59, %fd57, %fd58;
	add.s32 	%r132, %r130, %r5;
	mad.lo.s32 	%r133, %r132, %r77, %r83;
	mul.wide.s32 	%rd46, %r133, 8;
	add.s64 	%rd47, %rd1, %rd46;
	ld.global.f64 	%fd60, [%rd47];
	add.f64 	%fd61, %fd59, %fd60;
	add.s32 	%r134, %r132, %r5;
	mad.lo.s32 	%r135, %r134, %r77, %r83;
	mul.wide.s32 	%rd48, %r135, 8;
	add.s64 	%rd49, %rd1, %rd48;
	ld.global.f64 	%fd62, [%rd49];
	add.f64 	%fd63, %fd61, %fd62;
	add.s32 	%r136, %r134, %r5;
	mad.lo.s32 	%r137, %r136, %r77, %r83;
	mul.wide.s32 	%rd50, %r137, 8;
	add.s64 	%rd51, %rd1, %rd50;
	ld.global.f64 	%fd64, [%rd51];
	add.f64 	%fd87, %fd63, %fd64;
	add.s32 	%r166, %r166, 8;
$L__BB3_8:
	setp.eq.s32 	%p9, %r61, 0;
	@%p9 bra 	$L__BB3_14;
	and.b32  	%r64, %r74, 3;
	setp.lt.u32 	%p10, %r61, 4;
	@%p10 bra 	$L__BB3_11;
	mad.lo.s32 	%r138, %r166, %r5, %r3;
	mad.lo.s32 	%r139, %r138, %r77, %r83;
	mul.wide.s32 	%rd52, %r139, 8;
	add.s64 	%rd53, %rd1, %rd52;
	ld.global.f64 	%fd66, [%rd53];
	add.f64 	%fd67, %fd87, %fd66;
	add.s32 	%r140, %r138, %r5;
	mad.lo.s32 	%r141, %r140, %r77, %r83;
	mul.wide.s32 	%rd54, %r141, 8;
	add.s64 	%rd55, %rd1, %rd54;
	ld.global.f64 	%fd68, [%rd55];
	add.f64 	%fd69, %fd67, %fd68;
	add.s32 	%r142, %r140, %r5;
	mad.lo.s32 	%r143, %r142, %r77, %r83;
	mul.wide.s32 	%rd56, %r143, 8;
	add.s64 	%rd57, %rd1, %rd56;
	ld.global.f64 	%fd70, [%rd57];
	add.f64 	%fd71, %fd69, %fd70;
	add.s32 	%r144, %r142, %r5;
	mad.lo.s32 	%r145, %r144, %r77, %r83;
	mul.wide.s32 	%rd58, %r145, 8;
	add.s64 	%rd59, %rd1, %rd58;
	ld.global.f64 	%fd72, [%rd59];
	add.f64 	%fd87, %fd71, %fd72;
	add.s32 	%r166, %r166, 4;
$L__BB3_11:
	setp.eq.s32 	%p11, %r64, 0;
	@%p11 bra 	$L__BB3_14;
	mad.lo.s32 	%r146, %r166, %r5, %r3;
	mad.lo.s32 	%r169, %r77, %r146, %r83;
	mul.lo.s32 	%r68, %r77, %r5;
	neg.s32 	%r168, %r64;
$L__BB3_13:
	.pragma "nounroll";
	mul.wide.s32 	%rd60, %r169, 8;
	add.s64 	%rd61, %rd1, %rd60;
	ld.global.f64 	%fd73, [%rd61];
	add.f64 	%fd87, %fd87, %fd73;
	add.s32 	%r169, %r169, %r68;
	add.s32 	%r168, %r168, 1;
	setp.ne.s32 	%p12, %r168, 0;
	@%p12 bra 	$L__BB3_13;
$L__BB3_14:
	ld.param.u64 	%rd65, [_Z15cudaApplyNudgesPdS_iiid_param_1];
	cvt.rn.f64.s32 	%fd74, %r74;
	mov.f64 	%fd75, 0d3FB999999999999A;
	div.rn.f64 	%fd76, %fd75, %fd74;
	mad.lo.s32 	%r147, %r77, %r3, %r83;
	cvta.to.global.u64 	%rd62, %rd65;
	mul.wide.s32 	%rd63, %r147, 8;
	add.s64 	%rd64, %rd62, %rd63;
	ld.global.f64 	%fd77, [%rd64];
	fma.rn.f64 	%fd78, %fd76, %fd87, %fd77;
	st.global.f64 	[%rd64], %fd78;
$L__BB3_15:
	ret;

}


// ===== COMPILED SASS (sm_100) =====

	.target	sm_100

	.elftype	@"ET_EXEC"


//--------------------- .note.nv.tkinfo           --------------------------
	.section	.note.nv.tkinfo,"",@"SHT_NOTE"
	.sectionflags	@"SHF_NOTE_NV_TKINFO"
	.tkinfo
        /*0018*/ 	.word	0x00000002
        /*0030*/ 	.string	""
        /*0030*/ 	.string	"ptxas"
        /*0030*/ 	.string	"Cuda compilation tools, release 13.0, V13.0.88"
        /*0030*/ 	.string	"Build cuda_13.0.r13.0/compiler.36424714_0"
        /*0030*/ 	.string	"-arch sm_100 -m 64 "



//--------------------- .note.nv.cuinfo           --------------------------
	.section	.note.nv.cuinfo,"",@"SHT_NOTE"
	.sectionflags	@"SHF_NOTE_NV_CUINFO"
        /*0018*/ 	.short	0x0002
        /*001a*/ 	.short	0x0064
        /*001c*/ 	.short	0x0082
	.zero		2


//--------------------- .nv.info                  --------------------------
	.section	.nv.info,"",@"SHT_CUDA_INFO"
	.align	4


	//----- nvinfo : EIATTR_REGCOUNT
	.align		4
        /*0000*/ 	.byte	0x04, 0x2f
        /*0002*/ 	.short	(.L_1 - .L_0)
	.align		4
.L_0:
        /*0004*/ 	.word	index@(_Z15cudaFeedForwardPdS_S_S_iii)
        /*0008*/ 	.word	0x00000020


	//----- nvinfo : EIATTR_FRAME_SIZE
	.align		4
.L_1:
        /*000c*/ 	.byte	0x04, 0x11
        /*000e*/ 	.short	(.L_3 - .L_2)
	.align		4
.L_2:
        /*0010*/ 	.word	index@(_Z15cudaFeedForwardPdS_S_S_iii)
        /*0014*/ 	.word	0x00000000


	//----- nvinfo : EIATTR_REGCOUNT
	.align		4
.L_3:
        /*0018*/ 	.byte	0x04, 0x2f
        /*001a*/ 	.short	(.L_5 - .L_4)
	.align		4
.L_4:
        /*001c*/ 	.word	index@(_Z23cudaBackPropagateOutputPdS_S_S_S_S_ii)
        /*0020*/ 	.word	0x00000012


	//----- nvinfo : EIATTR_FRAME_SIZE
	.align		4
.L_5:
        /*0024*/ 	.byte	0x04, 0x11
        /*0026*/ 	.short	(.L_7 - .L_6)
	.align		4
.L_6:
        /*0028*/ 	.word	index@(_Z23cudaBackPropagateOutputPdS_S_S_S_S_ii)
        /*002c*/ 	.word	0x00000000


	//----- nvinfo : EIATTR_REGCOUNT
	.align		4
.L_7:
        /*0030*/ 	.byte	0x04, 0x2f
        /*0032*/ 	.short	(.L_9 - .L_8)
	.align		4
.L_8:
        /*0034*/ 	.word	index@(_Z19cudaBackPropagationPdS_S_S_S_S_S_iiii)
        /*0038*/ 	.word	0x00000020


	//----- nvinfo : EIATTR_FRAME_SIZE
	.align		4
.L_9:
        /*003c*/ 	.byte	0x04, 0x11
        /*003e*/ 	.short	(.L_11 - .L_10)
	.align		4
.L_10:
        /*0040*/ 	.word	index@(_Z19cudaBackPropagationPdS_S_S_S_S_S_iiii)
        /*0044*/ 	.word	0x00000000


	//----- nvinfo : EIATTR_REGCOUNT
	.align		4
.L_11:
        /*0048*/ 	.byte	0x04, 0x2f
        /*004a*/ 	.short	(.L_13 - .L_12)
	.align		4
.L_12:
        /*004c*/ 	.word	index@(_Z15cudaApplyNudgesPdS_iiid)
        /*0050*/ 	.word	0x00000020


	//----- nvinfo : EIATTR_FRAME_SIZE
	.align		4
.L_13:
        /*0054*/ 	.byte	0x04, 0x11
        /*0056*/ 	.short	(.L_15 - .L_14)
	.align		4
.L_14:
        /*0058*/ 	.word	index@($__internal_0_$__cuda_sm20_div_rn_f64_full)
        /*005c*/ 	.word	0x00000000


	//----- nvinfo : EIATTR_FRAME_SIZE
	.align		4
.L_15:
        /*0060*/ 	.byte	0x04, 0x11
        /*0062*/ 	.short	(.L_17 - .L_16)
	.align		4
.L_16:
        /*0064*/ 	.word	index@(_Z15cudaApplyNudgesPdS_iiid)
        /*0068*/ 	.word	0x00000000


	//----- nvinfo : EIATTR_MIN_STACK_SIZE
	.align		4
.L_17:
        /*006c*/ 	.byte	0x04, 0x12
        /*006e*/ 	.short	(.L_19 - .L_18)
	.align		4
.L_18:
        /*0070*/ 	.word	index@(_Z15cudaApplyNudgesPdS_iiid)
        /*0074*/ 	.word	0x00000000


	//----- nvinfo : EIATTR_MIN_STACK_SIZE
	.align		4
.L_19:
        /*0078*/ 	.byte	0x04, 0x12
        /*007a*/ 	.short	(.L_21 - .L_20)
	.align		4
.L_20:
        /*007c*/ 	.word	index@(_Z19cudaBackPropagationPdS_S_S_S_S_S_iiii)
        /*0080*/ 	.word	0x00000000


	//----- nvinfo : EIATTR_MIN_STACK_SIZE
	.align		4
.L_21:
        /*0084*/ 	.byte	0x04, 0x12
        /*0086*/ 	.short	(.L_23 - .L_22)
	.align		4
.L_22:
        /*0088*/ 	.word	index@(_Z23cudaBackPropagateOutputPdS_S_S_S_S_ii)
        /*008c*/ 	.word	0x00000000


	//----- nvinfo : EIATTR_MIN_STACK_SIZE
	.align		4
.L_23:
        /*0090*/ 	.byte	0x04, 0x12
        /*0092*/ 	.short	(.L_25 - .L_24)
	.align		4
.L_24:
        /*0094*/ 	.word	index@(_Z15cudaFeedForwardPdS_S_S_iii)
        /*0098*/ 	.word	0x00000000
.L_25:


//--------------------- .nv.compat                --------------------------
	.section	.nv.compat,"",@"SHT_CUDA_COMPAT_INFO"
	.align	4
        /*0000*/ 	.byte	0x02, 0x09, 0x00, 0x00, 0x02, 0x02, 0x01, 0x00, 0x02, 0x05, 0x05, 0x00, 0x03, 0x07, 0x01, 0x01
        /*0010*/ 	.byte	0x02, 0x03, 0x00, 0x00, 0x02, 0x06, 0x01, 0x00, 0x04, 0x0b, 0x08, 0x00, 0x01, 0x00, 0x00, 0x00
        /*0020*/ 	.byte	0x00, 0x00, 0x00, 0x00


//--------------------- .nv.info._Z15cudaApplyNudgesPdS_iiid --------------------------
	.section	.nv.info._Z15cudaApplyNudgesPdS_iiid,"",@"SHT_CUDA_INFO"
	.sectionflags	@""
	.align	4


	//----- nvinfo : EIATTR_CUDA_API_VERSION
	.align		4
        /*0000*/ 	.byte	0x04, 0x37
        /*0002*/ 	.short	(.L_27 - .L_26)
.L_26:
        /*0004*/ 	.word	0x00000082


	//----- nvinfo : EIATTR_KPARAM_INFO
	.align		4
.L_27:
        /*0008*/ 	.byte	0x04, 0x17
        /*000a*/ 	.short	(.L_29 - .L_28)
.L_28:
        /*000c*/ 	.word	0x00000000
        /*0010*/ 	.short	0x0005
        /*0012*/ 	.short	0x0020
        /*0014*/ 	.byte	0x00, 0xf0, 0x21, 0x00


	//----- nvinfo : EIATTR_KPARAM_INFO
	.align		4
.L_29:
        /*0018*/ 	.byte	0x04, 0x17
        /*001a*/ 	.short	(.L_31 - .L_30)
.L_30:
        /*001c*/ 	.word	0x00000000
        /*0020*/ 	.short	0x0004
        /*0022*/ 	.short	0x0018
        /*0024*/ 	.byte	0x00, 0xf0, 0x11, 0x00


	//----- nvinfo : EIATTR_KPARAM_INFO
	.align		4
.L_31:
        /*0028*/ 	.byte	0x04, 0x17
        /*002a*/ 	.short	(.L_33 - .L_32)
.L_32:
        /*002c*/ 	.word	0x00000000
        /*0030*/ 	.short	0x0003
        /*0032*/ 	.short	0x0014
        /*0034*/ 	.byte	0x00, 0xf0, 0x11, 0x00


	//----- nvinfo : EIATTR_KPARAM_INFO
	.align		4
.L_33:
        /*0038*/ 	.byte	0x04, 0x17
        /*003a*/ 	.short	(.L_35 - .L_34)
.L_34:
        /*003c*/ 	.word	0x00000000
        /*0040*/ 	.short	0x0002
        /*0042*/ 	.short	0x0010
        /*0044*/ 	.byte	0x00, 0xf0, 0x11, 0x00


	//----- nvinfo : EIATTR_KPARAM_INFO
	.align		4
.L_35:
        /*0048*/ 	.byte	0x04, 0x17
        /*004a*/ 	.short	(.L_37 - .L_36)
.L_36:
        /*004c*/ 	.word	0x00000000
        /*0050*/ 	.short	0x0001
        /*0052*/ 	.short	0x0008
        /*0054*/ 	.byte	0x00, 0xf5, 0x21, 0x00


	//----- nvinfo : EIATTR_KPARAM_INFO
	.align		4
.L_37:
        /*0058*/ 	.byte	0x04, 0x17
        /*005a*/ 	.short	(.L_39 - .L_38)
.L_38:
        /*005c*/ 	.word	0x00000000
        /*0060*/ 	.short	0x0000
        /*0062*/ 	.short	0x0000
        /*0064*/ 	.byte	0x00, 0xf5, 0x21, 0x00


	//----- nvinfo : EIATTR_SPARSE_MMA_MASK
	.align		4
.L_39:
        /*0068*/ 	.byte	0x03, 0x50
        /*006a*/ 	.short	0x0000


	//----- nvinfo : EIATTR_MAXREG_COUNT
	.align		4
        /*006c*/ 	.byte	0x03, 0x1b
        /*006e*/ 	.short	0x00ff


	//----- nvinfo : EIATTR_MERCURY_ISA_VERSION
	.align		4
        /*0070*/ 	.byte	0x03, 0x5f
        /*0072*/ 	.short	0x0101


	//----- nvinfo : EIATTR_VRC_CTA_INIT_COUNT
	.align		4
        /*0074*/ 	.byte	0x02, 0x4a
	.zero		1
	.zero		1


	//----- nvinfo : EIATTR_EXIT_INSTR_OFFSETS
	.align		4
        /*0078*/ 	.byte	0x04, 0x1c
        /*007a*/ 	.short	(.L_41 - .L_40)


	//   ....[0]....
.L_40:
        /*007c*/ 	.word	0x000000e0


	//   ....[1]....
        /*0080*/ 	.word	0x00001020


	//----- nvinfo : EIATTR_CRS_STACK_SIZE
	.align		4
.L_41:
        /*0084*/ 	.byte	0x04, 0x1e
        /*0086*/ 	.short	(.L_43 - .L_42)
.L_42:
        /*0088*/ 	.word	0x00000000


	//----- nvinfo : EIATTR_CBANK_PARAM_SIZE
	.align		4
.L_43:
        /*008c*/ 	.byte	0x03, 0x19
        /*008e*/ 	.short	0x0028


	//----- nvinfo : EIATTR_PARAM_CBANK
	.align		4
        /*0090*/ 	.byte	0x04, 0x0a
        /*0092*/ 	.short	(.L_45 - .L_44)
	.align		4
.L_44:
        /*0094*/ 	.word	index@(.nv.constant0._Z15cudaApplyNudgesPdS_iiid)
        /*0098*/ 	.short	0x0380
        /*009a*/ 	.short	0x0028


	//----- nvinfo : EIATTR_SW_WAR
	.align		4
.L_45:
        /*009c*/ 	.byte	0x04, 0x36
        /*009e*/ 	.short	(.L_47 - .L_46)
.L_46:
        /*00a0*/ 	.word	0x00000008
.L_47:


//--------------------- .nv.info._Z19cudaBackPropagationPdS_S_S_S_S_S_iiii --------------------------
	.section	.nv.info._Z19cudaBackPropagationPdS_S_S_S_S_S_iiii,"",@"SHT_CUDA_INFO"
	.sectionflags	@""
	.align	4


	//----- nvinfo : EIATTR_CUDA_API_VERSION
	.align		4
        /*0000*/ 	.byte	0x04, 0x37
        /*0002*/ 	.short	(.L_49 - .L_48)
.L_48:
        /*0004*/ 	.word	0x00000082


	//----- nvinfo : EIATTR_KPARAM_INFO
	.align		4
.L_49:
        /*0008*/ 	.byte	0x04, 0x17
        /*000a*/ 	.short	(.L_51 - .L_50)
.L_50:
        /*000c*/ 	.word	0x00000000
        /*0010*/ 	.short	0x000a
        /*0012*/ 	.short	0x0044
        /*0014*/ 	.byte	0x00, 0xf0, 0x11, 0x00


	//----- nvinfo : EIATTR_KPARAM_INFO
	.align		4
.L_51:
        /*0018*/ 	.byte	0x04, 0x17
        /*001a*/ 	.short	(.L_53 - .L_52)
.L_52:
        /*001c*/ 	.word	0x00000000
        /*0020*/ 	.short	0x0009
        /*0022*/ 	.short	0x0040
        /*0024*/ 	.byte	0x00, 0xf0, 0x11, 0x00


	//----- nvinfo : EIATTR_KPARAM_INFO
	.align		4
.L_53:
        /*0028*/ 	.byte	0x04, 0x17
        /*002a*/ 	.short	(.L_55 - .L_54)
.L_54:
        /*002c*/ 	.word	0x00000000
        /*0030*/ 	.short	0x0008
        /*0032*/ 	.short	0x003c
        /*0034*/ 	.byte	0x00, 0xf0, 0x11, 0x00


	//----- nvinfo : EIATTR_KPARAM_INFO
	.align		4
.L_55:
        /*0038*/ 	.byte	0x04, 0x17
        /*003a*/ 	.short	(.L_57 - .L_56)
.L_56:
        /*003c*/ 	.word	0x00000000
        /*0040*/ 	.short	0x0007
        /*0042*/ 	.short	0x0038
        /*0044*/ 	.byte	0x00, 0xf0, 0x11, 0x00


	//----- nvinfo : EIATTR_KPARAM_INFO
	.align		4
.L_57:
        /*0048*/ 	.byte	0x04, 0x17
        /*004a*/ 	.short	(.L_59 - .L_58)
.L_58:
        /*004c*/ 	.word	0x00000000
        /*0050*/ 	.short	0x0006
        /*0052*/ 	.short	0x0030
        /*0054*/ 	.byte	0x00, 0xf5, 0x21, 0x00


	//----- nvinfo : EIATTR_KPARAM_INFO
	.align		4
.L_59:
        /*0058*/ 	.byte	0x04, 0x17
        /*005a*/ 	.short	(.L_61 - .L_60)
.L_60:
        /*005c*/ 	.word	0x00000000
        /*0060*/ 	.short	0x0005
        /*0062*/ 	.short	0x0028
        /*0064*/ 	.byte	0x00, 0xf5, 0x21, 0x00


	//----- nvinfo : EIATTR_KPARAM_INFO
	.align		4
.L_61:
        /*0068*/ 	.byte	0x04, 0x17
        /*006a*/ 	.short	(.L_63 - .L_62)
.L_62:
        /*006c*/ 	.word	0x00000000
        /*0070*/ 	.short	0x0004
        /*0072*/ 	.short	0x0020
        /*0074*/ 	.byte	0x00, 0xf5, 0x21, 0x00


	//----- nvinfo : EIATTR_KPARAM_INFO
	.align		4
.L_63:
        /*0078*/ 	.byte	0x04, 0x17
        /*007a*/ 	.short	(.L_65 - .L_64)
.L_64:
        /*007c*/ 	.word	0x00000000
        /*0080*/ 	.short	0x0003
        /*0082*/ 	.short	0x0018
        /*0084*/ 	.byte	0x00, 0xf5, 0x21, 0x00


	//----- nvinfo : EIATTR_KPARAM_INFO
	.align		4
.L_65:
        /*0088*/ 	.byte	0x04, 0x17
        /*008a*/ 	.short	(.L_67 - .L_66)
.L_66:
        /*008c*/ 	.word	0x00000000
        /*0090*/ 	.short	0x0002
        /*0092*/ 	.short	0x0010
        /*0094*/ 	.byte	0x00, 0xf5, 0x21, 0x00


	//----- nvinfo : EIATTR_KPARAM_INFO
	.align		4
.L_67:
        /*0098*/ 	.byte	0x04, 0x17
        /*009a*/ 	.short	(.L_69 - .L_68)
.L_68:
        /*009c*/ 	.word	0x00000000
        /*00a0*/ 	.short	0x0001
        /*00a2*/ 	.short	0x0008
        /*00a4*/ 	.byte	0x00, 0xf5, 0x21, 0x00


	//----- nvinfo : EIATTR_KPARAM_INFO
	.align		4
.L_69:
        /*00a8*/ 	.byte	0x04, 0x17
        /*00aa*/ 	.short	(.L_71 - .L_70)
.L_70:
        /*00ac*/ 	.word	0x00000000
        /*00b0*/ 	.short	0x0000
        /*00b2*/ 	.short	0x0000
        /*00b4*/ 	.byte	0x00, 0xf5, 0x21, 0x00


	//----- nvinfo : EIATTR_SPARSE_MMA_MASK
	.align		4
.L_71:
        /*00b8*/ 	.byte	0x03, 0x50
        /*00ba*/ 	.short	0x0000


	//----- nvinfo : EIATTR_MAXREG_COUNT
	.align		4
        /*00bc*/ 	.byte	0x03, 0x1b
        /*00be*/ 	.short	0x00ff


	//----- nvinfo : EIATTR_MERCURY_ISA_VERSION
	.align		4
        /*00c0*/ 	.byte	0x03, 0x5f
        /*00c2*/ 	.short	0x0101


	//----- nvinfo : EIATTR_VRC_CTA_INIT_COUNT
	.align		4
        /*00c4*/ 	.byte	0x02, 0x4a
	.zero		1
	.zero		1


	//----- nvinfo : EIATTR_EXIT_INSTR_OFFSETS
	.align		4
        /*00c8*/ 	.byte	0x04, 0x1c
        /*00ca*/ 	.short	(.L_73 - .L_72)


	//   ....[0]....
.L_72:
        /*00cc*/ 	.word	0x000000d0


	//   ....[1]....
        /*00d0*/ 	.word	0x000008c0


	//   ....[2]....
        /*00d4*/ 	.word	0x00001260


	//   ....[3]....
        /*00d8*/ 	.word	0x00001600


	//   ....[4]....
        /*00dc*/ 	.word	0x00001820


	//   ....[5]....
        /*00e0*/ 	.word	0x00001900


	//   ....[6]....
        /*00e4*/ 	.word	0x00001930


	//----- nvinfo : EIATTR_CRS_STACK_SIZE
	.align		4
.L_73:
        /*00e8*/ 	.byte	0x04, 0x1e
        /*00ea*/ 	.short	(.L_75 - .L_74)
.L_74:
        /*00ec*/ 	.word	0x00000000


	//----- nvinfo : EIATTR_CBANK_PARAM_SIZE
	.align		4
.L_75:
        /*00f0*/ 	.byte	0x03, 0x19
        /*00f2*/ 	.short	0x0048


	//----- nvinfo : EIATTR_PARAM_CBANK
	.align		4
        /*00f4*/ 	.byte	0x04, 0x0a
        /*00f6*/ 	.short	(.L_77 - .L_76)
	.align		4
.L_76:
        /*00f8*/ 	.word	index@(.nv.constant0._Z19cudaBackPropagationPdS_S_S_S_S_S_iiii)
        /*00fc*/ 	.short	0x0380
        /*00fe*/ 	.short	0x0048


	//----- nvinfo : EIATTR_SW_WAR
	.align		4
.L_77:
        /*0100*/ 	.byte	0x04, 0x36
        /*0102*/ 	.short	(.L_79 - .L_78)
.L_78:
        /*0104*/ 	.word	0x00000008
.L_79:


//--------------------- .nv.info._Z23cudaBackPropagateOutputPdS_S_S_S_S_ii --------------------------
	.section	.nv.info._Z23cudaBackPropagateOutputPdS_S_S_S_S_ii,"",@"SHT_CUDA_INFO"
	.sectionflags	@""
	.align	4


	//----- nvinfo : EIATTR_CUDA_API_VERSION
	.align		4
        /*0000*/ 	.byte	0x04, 0x37
        /*0002*/ 	.short	(.L_81 - .L_80)
.L_80:
        /*0004*/ 	.word	0x00000082


	//----- nvinfo : EIATTR_KPARAM_INFO
	.align		4
.L_81:
        /*0008*/ 	.byte	0x04, 0x17
        /*000a*/ 	.short	(.L_83 - .L_82)
.L_82:
        /*000c*/ 	.word	0x00000000
        /*0010*/ 	.short	0x0007
        /*0012*/ 	.short	0x0034
        /*0014*/ 	.byte	0x00, 0xf0, 0x11, 0x00


	//----- nvinfo : EIATTR_KPARAM_INFO
	.align		4
.L_83:
        /*0018*/ 	.byte	0x04, 0x17
        /*001a*/ 	.short	(.L_85 - .L_84)
.L_84:
        /*001c*/ 	.word	0x00000000
        /*0020*/ 	.short	0x0006
        /*0022*/ 	.short	0x0030
        /*0024*/ 	.byte	0x00, 0xf0, 0x11, 0x00


	//----- nvinfo : EIATTR_KPARAM_INFO
	.align		4
.L_85:
        /*0028*/ 	.byte	0x04, 0x17
        /*002a*/ 	.short	(.L_87 - .L_86)
.L_86:
        /*002c*/ 	.word	0x00000000
        /*0030*/ 	.short	0x0005
        /*0032*/ 	.short	0x0028
        /*0034*/ 	.byte	0x00, 0xf5, 0x21, 0x00


	//----- nvinfo : EIATTR_KPARAM_INFO
	.align		4
.L_87:
        /*0038*/ 	.byte	0x04, 0x17
        /*003a*/ 	.short	(.L_89 - .L_88)
.L_88:
        /*003c*/ 	.word	0x00000000
        /*0040*/ 	.short	0x0004
        /*0042*/ 	.short	0x0020
        /*0044*/ 	.byte	0x00, 0xf5, 0x21, 0x00


	//----- nvinfo : EIATTR_KPARAM_INFO
	.align		4
.L_89:
        /*0048*/ 	.byte	0x04, 0x17
        /*004a*/ 	.short	(.L_91 - .L_90)
.L_90:
        /*004c*/ 	.word	0x00000000
        /*0050*/ 	.short	0x0003
        /*0052*/ 	.short	0x0018
        /*0054*/ 	.byte	0x00, 0xf5, 0x21, 0x00


	//----- nvinfo : EIATTR_KPARAM_INFO
	.align		4
.L_91:
        /*0058*/ 	.byte	0x04, 0x17
        /*005a*/ 	.short	(.L_93 - .L_92)
.L_92:
        /*005c*/ 	.word	0x00000000
        /*0060*/ 	.short	0x0002
        /*0062*/ 	.short	0x0010
        /*0064*/ 	.byte	0x00, 0xf5, 0x21, 0x00


	//----- nvinfo : EIATTR_KPARAM_INFO
	.align		4
.L_93:
        /*0068*/ 	.byte	0x04, 0x17
        /*006a*/ 	.short	(.L_95 - .L_94)
.L_94:
        /*006c*/ 	.word	0x00000000
        /*0070*/ 	.short	0x0001
        /*0072*/ 	.short	0x0008
        /*0074*/ 	.byte	0x00, 0xf5, 0x21, 0x00


	//----- nvinfo : EIATTR_KPARAM_INFO
	.align		4
.L_95:
        /*0078*/ 	.byte	0x04, 0x17
        /*007a*/ 	.short	(.L_97 - .L_96)
.L_96:
        /*007c*/ 	.word	0x00000000
        /*0080*/ 	.short	0x0000
        /*0082*/ 	.short	0x0000
        /*0084*/ 	.byte	0x00, 0xf5, 0x21, 0x00


	//----- nvinfo : EIATTR_SPARSE_MMA_MASK
	.align		4
.L_97:
        /*0088*/ 	.byte	0x03, 0x50
        /*008a*/ 	.short	0x0000


	//----- nvinfo : EIATTR_MAXREG_COUNT
	.align		4
        /*008c*/ 	.byte	0x03, 0x1b
        /*008e*/ 	.short	0x00ff


	//----- nvinfo : EIATTR_MERCURY_ISA_VERSION
	.align		4
        /*0090*/ 	.byte	0x03, 0x5f
        /*0092*/ 	.short	0x0101


	//----- nvinfo : EIATTR_VRC_CTA_INIT_COUNT
	.align		4
        /*0094*/ 	.byte	0x02, 0x4a
	.zero		1
	.zero		1


	//----- nvinfo : EIATTR_EXIT_INSTR_OFFSETS
	.align		4
        /*0098*/ 	.byte	0x04, 0x1c
        /*009a*/ 	.short	(.L_99 - .L_98)


	//   ....[0]....
.L_98:
        /*009c*/ 	.word	0x000000c0


	//   ....[1]....
        /*00a0*/ 	.word	0x00000200


	//   ....[2]....
        /*00a4*/ 	.word	0x000002a0


	//----- nvinfo : EIATTR_CBANK_PARAM_SIZE
	.align		4
.L_99:
        /*00a8*/ 	.byte	0x03, 0x19
        /*00aa*/ 	.short	0x0038


	//----- nvinfo : EIATTR_PARAM_CBANK
	.align		4
        /*00ac*/ 	.byte	0x04, 0x0a
        /*00ae*/ 	.short	(.L_101 - .L_100)
	.align		4
.L_100:
        /*00b0*/ 	.word	index@(.nv.constant0._Z23cudaBackPropagateOutputPdS_S_S_S_S_ii)
        /*00b4*/ 	.short	0x0380
        /*00b6*/ 	.short	0x0038


	//----- nvinfo : EIATTR_SW_WAR
	.align		4
.L_101:
        /*00b8*/ 	.byte	0x04, 0x36
        /*00ba*/ 	.short	(.L_103 - .L_102)
.L_102:
        /*00bc*/ 	.word	0x00000008
.L_103:


//--------------------- .nv.info._Z15cudaFeedForwardPdS_S_S_iii --------------------------
	.section	.nv.info._Z15cudaFeedForwardPdS_S_S_iii,"",@"SHT_CUDA_INFO"
	.sectionflags	@""
	.align	4


	//----- nvinfo : EIATTR_CUDA_API_VERSION
	.align		4
        /*0000*/ 	.byte	0x04, 0x37
        /*0002*/ 	.short	(.L_105 - .L_104)
.L_104:
        /*0004*/ 	.word	0x00000082


	//----- nvinfo : EIATTR_KPARAM_INFO
	.align		4
.L_105:
        /*0008*/ 	.byte	0x04, 0x17
        /*000a*/ 	.short	(.L_107 - .L_106)
.L_106:
        /*000c*/ 	.word	0x00000000
        /*0010*/ 	.short	0x0006
        /*0012*/ 	.short	0x0028
        /*0014*/ 	.byte	0x00, 0xf0, 0x11, 0x00


	//----- nvinfo : EIATTR_KPARAM_INFO
	.align		4
.L_107:
        /*0018*/ 	.byte	0x04, 0x17
        /*001a*/ 	.short	(.L_109 - .L_108)
.L_108:
        /*001c*/ 	.word	0x00000000
        /*0020*/ 	.short	0x0005
        /*0022*/ 	.short	0x0024
        /*0024*/ 	.byte	0x00, 0xf0, 0x11, 0x00


	//----- nvinfo : EIATTR_KPARAM_INFO
	.align		4
.L_109:
        /*0028*/ 	.byte	0x04, 0x17
        /*002a*/ 	.short	(.L_111 - .L_110)
.L_110:
        /*002c*/ 	.word	0x00000000
        /*0030*/ 	.short	0x0004
        /*0032*/ 	.short	0x0020
        /*0034*/ 	.byte	0x00, 0xf0, 0x11, 0x00


	//----- nvinfo : EIATTR_KPARAM_INFO
	.align		4
.L_111:
        /*0038*/ 	.byte	0x04, 0x17
        /*003a*/ 	.short	(.L_113 - .L_112)
.L_112:
        /*003c*/ 	.word	0x00000000
        /*0040*/ 	.short	0x0003
        /*0042*/ 	.short	0x0018
        /*0044*/ 	.byte	0x00, 0xf5, 0x21, 0x00


	//----- nvinfo : EIATTR_KPARAM_INFO
	.align		4
.L_113:
        /*0048*/ 	.byte	0x04, 0x17
        /*004a*/ 	.short	(.L_115 - .L_114)
.L_114:
        /*004c*/ 	.word	0x00000000
        /*0050*/ 	.short	0x0002
        /*0052*/ 	.short	0x0010
        /*0054*/ 	.byte	0x00, 0xf5, 0x21, 0x00


	//----- nvinfo : EIATTR_KPARAM_INFO
	.align		4
.L_115:
        /*0058*/ 	.byte	0x04, 0x17
        /*005a*/ 	.short	(.L_117 - .L_116)
.L_116:
        /*005c*/ 	.word	0x00000000
        /*0060*/ 	.short	0x0001
        /*0062*/ 	.short	0x0008
        /*0064*/ 	.byte	0x00, 0xf5, 0x21, 0x00


	//----- nvinfo : EIATTR_KPARAM_INFO
	.align		4
.L_117:
        /*0068*/ 	.byte	0x04, 0x17
        /*006a*/ 	.short	(.L_119 - .L_118)
.L_118:
        /*006c*/ 	.word	0x00000000
        /*0070*/ 	.short	0x0000
        /*0072*/ 	.short	0x0000
        /*0074*/ 	.byte	0x00, 0xf5, 0x21, 0x00


	//----- nvinfo : EIATTR_SPARSE_MMA_MASK
	.align		4
.L_119:
        /*0078*/ 	.byte	0x03, 0x50
        /*007a*/ 	.short	0x0000


	//----- nvinfo : EIATTR_MAXREG_COUNT
	.align		4
        /*007c*/ 	.byte	0x03, 0x1b
        /*007e*/ 	.short	0x00ff


	//----- nvinfo : EIATTR_MERCURY_ISA_VERSION
	.align		4
        /*0080*/ 	.byte	0x03, 0x5f
        /*0082*/ 	.short	0x0101


	//----- nvinfo : EIATTR_VRC_CTA_INIT_COUNT
	.align		4
        /*0084*/ 	.byte	0x02, 0x4a
	.zero		1
	.zero		1


	//----- nvinfo : EIATTR_EXIT_INSTR_OFFSETS
	.align		4
        /*0088*/ 	.byte	0x04, 0x1c
        /*008a*/ 	.short	(.L_121 - .L_120)


	//   ....[0]....
.L_120:
        /*008c*/ 	.word	0x000000d0


	//   ....[1]....
        /*0090*/ 	.word	0x00000850


	//----- nvinfo : EIATTR_CBANK_PARAM_SIZE
	.align		4
.L_121:
        /*0094*/ 	.byte	0x03, 0x19
        /*0096*/ 	.short	0x002c


	//----- nvinfo : EIATTR_PARAM_CBANK
	.align		4
        /*0098*/ 	.byte	0x04, 0x0a
        /*009a*/ 	.short	(.L_123 - .L_122)
	.align		4
.L_122:
        /*009c*/ 	.word	index@(.nv.constant0._Z15cudaFeedForwardPdS_S_S_iii)
        /*00a0*/ 	.short	0x0380
        /*00a2*/ 	.short	0x002c


	//----- nvinfo : EIATTR_SW_WAR
	.align		4
.L_123:
        /*00a4*/ 	.byte	0x04, 0x36
        /*00a6*/ 	.short	(.L_125 - .L_124)
.L_124:
        /*00a8*/ 	.word	0x00000008
.L_125:


//--------------------- .nv.callgraph             --------------------------
	.section	.nv.callgraph,"",@"SHT_CUDA_CALLGRAPH"
	.align	4
	.sectionentsize	8
	.align		4
        /*0000*/ 	.word	0x00000000
	.align		4
        /*0004*/ 	.word	0xffffffff
	.align		4
        /*0008*/ 	.word	0x00000000
	.align		4
        /*000c*/ 	.word	0xfffffffe
	.align		4
        /*0010*/ 	.word	0x00000000
	.align		4
        /*0014*/ 	.word	0xfffffffd
	.align		4
        /*0018*/ 	.word	0x00000000
	.align		4
        /*001c*/ 	.word	0xfffffffc


//--------------------- .text._Z15cudaApplyNudgesPdS_iiid --------------------------
	.section	.text._Z15cudaApplyNudgesPdS_iiid,"ax",@progbits
	.align	128
        .global         _Z15cudaApplyNudgesPdS_iiid
        .type           _Z15cudaApplyNudgesPdS_iiid,@function
        .size           _Z15cudaApplyNudgesPdS_iiid,(.L_x_28 - _Z15cudaApplyNudgesPdS_iiid)
        .other          _Z15cudaApplyNudgesPdS_iiid,@"STO_CUDA_ENTRY STV_DEFAULT"
_Z15cudaApplyNudgesPdS_iiid:
.text._Z15cudaApplyNudgesPdS_iiid:
[----:B------:R-:W-:Y:S01]  /*0000*/  LDC R1, c[0x0][0x37c] ;  /* 0x0000df00ff017b82 */ /* 0x000fe20000000800 */
[----:B------:R-:W0:Y:S07]  /*0010*/  S2R R4, SR_TID.Y ;  /* 0x0000000000047919 */ /* 0x000e2e0000002200 */
[----:B------:R-:W1:Y:S01]  /*0020*/  S2UR UR5, SR_CTAID.X ;  /* 0x00000000000579c3 */ /* 0x000e620000002500 */
[----:B------:R-:W1:Y:S01]  /*0030*/  LDCU UR4, c[0x0][0x360] ;  /* 0x00006c00ff0477ac */ /* 0x000e620008000800 */
[----:B------:R-:W2:Y:S06]  /*0040*/  S2R R11, SR_TID.X ;  /* 0x00000000000b7919 */ /* 0x000eac0000002100 */
[----:B------:R-:W0:Y:S08]  /*0050*/  S2UR UR6, SR_CTAID.Y ;  /* 0x00000000000679c3 */ /* 0x000e300000002600 */
[----:B------:R-:W0:Y:S08]  /*0060*/  LDC R3, c[0x0][0x364] ;  /* 0x0000d900ff037b82 */ /* 0x000e300000000800 */
[----:B------:R-:W3:Y:S01]  /*0070*/  LDC R0, c[0x0][0x398] ;  /* 0x0000e600ff007b82 */ /* 0x000ee20000000800 */
[----:B-1----:R-:W-:-:S07]  /*0080*/  UIMAD UR5, UR5, UR4, URZ ;  /* 0x00000004050572a4 */ /* 0x002fce000f8e02ff */
[----:B------:R-:W1:Y:S01]  /*0090*/  LDC R2, c[0x0][0x394] ;  /* 0x0000e500ff027b82 */ /* 0x000e620000000800 */
[----:B--2---:R-:W-:Y:S01]  /*00a0*/  IADD3 R5, PT, PT, R11, UR5, RZ ;  /* 0x000000050b057c10 */ /* 0x004fe2000fffe0ff */
[----:B0-----:R-:W-:-:S05]  /*00b0*/  IMAD R3, R3, UR6, R4 ;  /* 0x0000000603037c24 */ /* 0x001fca000f8e0204 */
[----:B---3--:R-:W-:-:S04]  /*00c0*/  ISETP.GE.AND P0, PT, R3, R0, PT ;  /* 0x000000000300720c */ /* 0x008fc80003f06270 */
[----:B-1----:R-:W-:-:S13]  /*00d0*/  ISETP.GT.OR P0, PT, R5, R2, P0 ;  /* 0x000000020500720c */ /* 0x002fda0000704670 */
[----:B------:R-:W-:Y:S05]  /*00e0*/  @P0 EXIT ;  /* 0x000000000000094d */ /* 0x000fea0003800000 */
[----:B------:R-:W0:Y:S01]  /*00f0*/  LDCU UR7, c[0x0][0x390] ;  /* 0x00007200ff0777ac */ /* 0x000e220008000800 */
[----:B------:R-:W-:Y:S01]  /*0100*/  CS2R R14, SRZ ;  /* 0x00000000000e7805 */ /* 0x000fe2000001ff00 */
[----:B------:R-:W1:Y:S01]  /*0110*/  LDCU.64 UR8, c[0x0][0x358] ;  /* 0x00006b00ff0877ac */ /* 0x000e620008000a00 */
[----:B0-----:R-:W-:-:S09]  /*0120*/  UISETP.GE.AND UP0, UPT, UR7, 0x1, UPT ;  /* 0x000000010700788c */ /* 0x001fd2000bf06270 */
[----:B-1----:R-:W-:Y:S05]  /*0130*/  BRA.U !UP0, `(.L_x_0) ;  /* 0x0000000d084c7547 */ /* 0x002fea000b800000 */
[----:B------:R-:W-:Y:S01]  /*0140*/  UISETP.GE.U32.AND UP0, UPT, UR7, 0x10, UPT ;  /* 0x000000100700788c */ /* 0x000fe2000bf06070 */
[----:B------:R-:W-:Y:S01]  /*0150*/  CS2R R14, SRZ ;  /* 0x00000000000e7805 */ /* 0x000fe2000001ff00 */
[----:B------:R-:W-:-:S07]  /*0160*/  UMOV UR4, URZ ;  /* 0x000000ff00047c82 */ /* 0x000fce0008000000 */
[----:B------:R-:W-:Y:S05]  /*0170*/  BRA.U !UP0, `(.L_x_1) ;  /* 0x0000000508d87547 */ /* 0x000fea000b800000 */
[C---:B------:R-:W-:Y:S01]  /*0180*/  IADD3 R11, PT, PT, R2.reuse, UR5, R11 ;  /* 0x00000005020b7c10 */ /* 0x040fe2000fffe00b */
[C-C-:B------:R-:W-:Y:S01]  /*0190*/  IMAD R8, R2.reuse, 0x3, R5.reuse ;  /* 0x0000000302087824 */ /* 0x140fe200078e0205 */
[CC--:B------:R-:W-:Y:S01]  /*01a0*/  LEA R6, R2.reuse, R5.reuse, 0x1 ;  /* 0x0000000502067211 */ /* 0x0c0fe200078e08ff */
[C-C-:B------:R-:W-:Y:S01]  /*01b0*/  IMAD R12, R2.reuse, 0x5, R5.reuse ;  /* 0x00000005020c7824 */ /* 0x140fe200078e0205 */
[CC--:B------:R-:W-:Y:S01]  /*01c0*/  LEA R10, R2.reuse, R5.reuse, 0x2 ;  /* 0x00000005020a7211 */ /* 0x0c0fe200078e10ff */
[C-C-:B------:R-:W-:Y:S01]  /*01d0*/  IMAD R19, R2.reuse, 0x6, R5.reuse ;  /* 0x0000000602137824 */ /* 0x140fe200078e0205 */
[C---:B------:R-:W-:Y:S01]  /*01e0*/  LEA R23, R2.reuse, R5, 0x3 ;  /* 0x0000000502177211 */ /* 0x040fe200078e18ff */
[--C-:B------:R-:W-:Y:S01]  /*01f0*/  IMAD R21, R2, 0x7, R5.reuse ;  /* 0x0000000702157824 */ /* 0x100fe200078e0205 */
[----:B------:R-:W-:Y:S01]  /*0200*/  IADD3 R6, PT, PT, R6, 0x2, RZ ;  /* 0x0000000206067810 */ /* 0x000fe20007ffe0ff */
[--C-:B------:R-:W-:Y:S01]  /*0210*/  IMAD R25, R2, 0x9, R5.reuse ;  /* 0x0000000902197824 */ /* 0x100fe200078e0205 */
[----:B------:R-:W-:Y:S01]  /*0220*/  IADD3 R8, PT, PT, R8, 0x3, RZ ;  /* 0x0000000308087810 */ /* 0x000fe20007ffe0ff */
[--C-:B------:R-:W-:Y:S01]  /*0230*/  IMAD R27, R2, 0xa, R5.reuse ;  /* 0x0000000a021b7824 */ /* 0x100fe200078e0205 */
[----:B------:R-:W-:Y:S01]  /*0240*/  IADD3 R10, PT, PT, R10, 0x4, RZ ;  /* 0x000000040a0a7810 */ /* 0x000fe20007ffe0ff */
[C-C-:B------:R-:W-:Y:S01]  /*0250*/  IMAD R29, R2.reuse, 0xb, R5.reuse ;  /* 0x0000000b021d7824 */ /* 0x140fe200078e0205 */
[----:B------:R-:W-:Y:S01]  /*0260*/  IADD3 R19, PT, PT, R19, 0x6, RZ ;  /* 0x0000000613137810 */ /* 0x000fe20007ffe0ff */
[C-C-:B------:R-:W-:Y:S01]  /*0270*/  IMAD R18, R2.reuse, 0xc, R5.reuse ;  /* 0x0000000c02127824 */ /* 0x140fe200078e0205 */
[----:B------:R-:W-:Y:S01]  /*0280*/  IADD3 R21, PT, PT, R21, 0x7, RZ ;  /* 0x0000000715157810 */ /* 0x000fe20007ffe0ff */
[C-C-:B------:R-:W-:Y:S01]  /*0290*/  IMAD R20, R2.reuse, 0xd, R5.reuse ;  /* 0x0000000d02147824 */ /* 0x140fe200078e0205 */
[----:B------:R-:W-:Y:S01]  /*02a0*/  IADD3 R23, PT, PT, R23, 0x8, RZ ;  /* 0x0000000817177810 */ /* 0x000fe20007ffe0ff */
[C-C-:B------:R-:W-:Y:S01]  /*02b0*/  IMAD R22, R2.reuse, 0xe, R5.reuse ;  /* 0x0000000e02167824 */ /* 0x140fe200078e0205 */
[----:B------:R-:W-:Y:S01]  /*02c0*/  IADD3 R25, PT, PT, R25, 0x9, RZ ;  /* 0x0000000919197810 */ /* 0x000fe20007ffe0ff */
[----:B------:R-:W-:Y:S01]  /*02d0*/  IMAD R24, R2, 0xf, R5 ;  /* 0x0000000f02187824 */ /* 0x000fe200078e0205 */
[----:B------:R-:W-:Y:S01]  /*02e0*/  IADD3 R27, PT, PT, R27, 0xa, RZ ;  /* 0x0000000a1b1b7810 */ /* 0x000fe20007ffe0ff */
[-C--:B------:R-:W-:Y:S01]  /*02f0*/  IMAD R4, R11, R0.reuse, R0 ;  /* 0x000000000b047224 */ /* 0x080fe200078e0200 */
[----:B------:R-:W-:Y:S01]  /*0300*/  IADD3 R11, PT, PT, R12, 0x5, RZ ;  /* 0x000000050c0b7810 */ /* 0x000fe20007ffe0ff */
[----:B------:R-:W-:Y:S01]  /*0310*/  ULOP3.LUT UR4, UR7, 0x7ffffff0, URZ, 0xc0, !UPT ;  /* 0x7ffffff007047892 */ /* 0x000fe2000f8ec0ff */
[----:B------:R-:W-:Y:S01]  /*0320*/  IADD3 R29, PT, PT, R29, 0xb, RZ ;  /* 0x0000000b1d1d7810 */ /* 0x000fe20007ffe0ff */
[----:B------:R-:W-:Y:S01]  /*0330*/  IMAD R7, R5, R0, R3 ;  /* 0x0000000005077224 */ /* 0x000fe200078e0203 */
[----:B------:R-:W-:-:S02]  /*0340*/  IADD3 R18, PT, PT, R18, 0xc, RZ ;  /* 0x0000000c12127810 */ /* 0x000fc40007ffe0ff */
[----:B------:R-:W-:Y:S02]  /*0350*/  CS2R R14, SRZ ;  /* 0x00000000000e7805 */ /* 0x000fe4000001ff00 */
[----:B------:R-:W-:Y:S01]  /*0360*/  IADD3 R20, PT, PT, R20, 0xd, RZ ;  /* 0x0000000d14147810 */ /* 0x000fe20007ffe0ff */
[-CC-:B------:R-:W-:Y:S01]  /*0370*/  IMAD R6, R6, R0.reuse, R3.reuse ;  /* 0x0000000006067224 */ /* 0x180fe200078e0203 */
[----:B------:R-:W-:Y:S01]  /*0380*/  IADD3 R22, PT, PT, R22, 0xe, RZ ;  /* 0x0000000e16167810 */ /* 0x000fe20007ffe0ff */
[-CC-:B------:R-:W-:Y:S01]  /*0390*/  IMAD R8, R8, R0.reuse, R3.reuse ;  /* 0x0000000008087224 */ /* 0x180fe200078e0203 */
[----:B------:R-:W-:Y:S01]  /*03a0*/  IADD3 R24, PT, PT, R24, 0xf, RZ ;  /* 0x0000000f18187810 */ /* 0x000fe20007ffe0ff */
[-CC-:B------:R-:W-:Y:S01]  /*03b0*/  IMAD R10, R10, R0.reuse, R3.reuse ;  /* 0x000000000a0a7224 */ /* 0x180fe200078e0203 */
[----:B------:R-:W-:Y:S01]  /*03c0*/  LEA R9, R2, 0x10, 0x4 ;  /* 0x0000001002097811 */ /* 0x000fe200078e20ff */
[--C-:B------:R-:W-:Y:S01]  /*03d0*/  IMAD R11, R11, R0, R3.reuse ;  /* 0x000000000b0b7224 */ /* 0x100fe200078e0203 */
[----:B------:R-:W-:Y:S01]  /*03e0*/  IADD3 R4, PT, PT, R3, R4, RZ ;  /* 0x0000000403047210 */ /* 0x000fe20007ffe0ff */
[-CC-:B------:R-:W-:Y:S01]  /*03f0*/  IMAD R19, R19, R0.reuse, R3.reuse ;  /* 0x0000000013137224 */ /* 0x180fe200078e0203 */
[----:B------:R-:W-:Y:S01]  /*0400*/  UIADD3 UR5, UPT, UPT, -UR4, URZ, URZ ;  /* 0x000000ff04057290 */ /* 0x000fe2000fffe1ff */
[----:B------:R-:W-:-:S02]  /*0410*/  IMAD R21, R21, R0, R3 ;  /* 0x0000000015157224 */ /* 0x000fc400078e0203 */
[-CC-:B------:R-:W-:Y:S02]  /*0420*/  IMAD R23, R23, R0.reuse, R3.reuse ;  /* 0x0000000017177224 */ /* 0x180fe400078e0203 */
[-CC-:B------:R-:W-:Y:S02]  /*0430*/  IMAD R25, R25, R0.reuse, R3.reuse ;  /* 0x0000000019197224 */ /* 0x180fe400078e0203 */
[-CC-:B------:R-:W-:Y:S02]  /*0440*/  IMAD R27, R27, R0.reuse, R3.reuse ;  /* 0x000000001b1b7224 */ /* 0x180fe400078e0203 */
[-CC-:B------:R-:W-:Y:S02]  /*0450*/  IMAD R29, R29, R0.reuse, R3.reuse ;  /* 0x000000001d1d7224 */ /* 0x180fe400078e0203 */
[-CC-:B------:R-:W-:Y:S02]  /*0460*/  IMAD R18, R18, R0.reuse, R3.reuse ;  /* 0x0000000012127224 */ /* 0x180fe400078e0203 */
[----:B------:R-:W-:-:S02]  /*0470*/  IMAD R20, R20, R0, R3 ;  /* 0x0000000014147224 */ /* 0x000fc400078e0203 */
[-CC-:B------:R-:W-:Y:S02]  /*0480*/  IMAD R22, R22, R0.reuse, R3.reuse ;  /* 0x0000000016167224 */ /* 0x180fe400078e0203 */
[----:B------:R-:W-:-:S07]  /*0490*/  IMAD R24, R24, R0, R3 ;  /* 0x0000000018187224 */ /* 0x000fce00078e0203 */
.L_x_2:
[----:B------:R-:W0:Y:S02]  /*04a0*/  LDC.64 R12, c[0x0][0x380] ;  /* 0x0000e000ff0c7b82 */ /* 0x000e240000000a00 */
[----:B0-----:R-:W-:-:S06]  /*04b0*/  IMAD.WIDE R16, R7, 0x8, R12 ;  /* 0x0000000807107825 */ /* 0x001fcc00078e020c */
[----:B------:R-:W2:Y:S02]  /*04c0*/  LDG.E.64 R16, desc[UR8][R16.64] ;  /* 0x0000000810107981 */ /* 0x000ea4000c1e1b00 */
[----:B--2---:R-:W-:Y:S01]  /*04d0*/  DADD R16, R16, R14 ;  /* 0x0000000010107229 */ /* 0x004fe2000000000e */
[----:B------:R-:W-:-:S06]  /*04e0*/  IMAD.WIDE R14, R4, 0x8, R12 ;  /* 0x00000008040e7825 */ /* 0x000fcc00078e020c */
        /* <DEDUP_REMOVED lines=38> */
[----:B------:R-:W-:-:S04]  /*0750*/  IMAD.WIDE R16, R22, 0x8, R12 ;  /* 0x0000000816107825 */ /* 0x000fc800078e020c */
[----:B------:R-:W-:Y:S02]  /*0760*/  IMAD.WIDE R12, R24, 0x8, R12 ;  /* 0x00000008180c7825 */ /* 0x000fe400078e020c */
[----:B------:R-:W2:Y:S04]  /*0770*/  LDG.E.64 R16, desc[UR8][R16.64] ;  /* 0x0000000810107981 */ /* 0x000ea8000c1e1b00 */
[----:B------:R-:W3:Y:S01]  /*0780*/  LDG.E.64 R12, desc[UR8][R12.64] ;  /* 0x000000080c0c7981 */ /* 0x000ee2000c1e1b00 */
[----:B------:R-:W-:-:S04]  /*0790*/  UIADD3 UR5, UPT, UPT, UR5, 0x10, URZ ;  /* 0x0000001005057890 */ /* 0x000fc8000fffe0ff */
[----:B------:R-:W-:Y:S01]  /*07a0*/  UISETP.NE.AND UP0, UPT, UR5, URZ, UPT ;  /* 0x000000ff0500728c */ /* 0x000fe2000bf05270 */
[CC--:B------:R-:W-:Y:S02]  /*07b0*/  IMAD R7, R9.reuse, R0.reuse, R7 ;  /* 0x0000000009077224 */ /* 0x0c0fe400078e0207 */
[CC--:B------:R-:W-:Y:S02]  /*07c0*/  IMAD R4, R9.reuse, R0.reuse, R4 ;  /* 0x0000000009047224 */ /* 0x0c0fe400078e0204 */
[CC--:B------:R-:W-:Y:S02]  /*07d0*/  IMAD R6, R9.reuse, R0.reuse, R6 ;  /* 0x0000000009067224 */ /* 0x0c0fe400078e0206 */
[CC--:B------:R-:W-:Y:S02]  /*07e0*/  IMAD R8, R9.reuse, R0.reuse, R8 ;  /* 0x0000000009087224 */ /* 0x0c0fe400078e0208 */
[CC--:B------:R-:W-:Y:S02]  /*07f0*/  IMAD R10, R9.reuse, R0.reuse, R10 ;  /* 0x00000000090a7224 */ /* 0x0c0fe400078e020a */
[----:B------:R-:W-:-:S02]  /*0800*/  IMAD R11, R9, R0, R11 ;  /* 0x00000000090b7224 */ /* 0x000fc400078e020b */
        /* <DEDUP_REMOVED lines=9> */
[----:B------:R-:W-:Y:S01]  /*08a0*/  IMAD R24, R9, R0, R24 ;  /* 0x0000000009187224 */ /* 0x000fe200078e0218 */
[----:B--2---:R-:W-:-:S08]  /*08b0*/  DADD R14, R14, R16 ;  /* 0x000000000e0e7229 */ /* 0x004fd00000000010 */
[----:B---3--:R-:W-:Y:S01]  /*08c0*/  DADD R14, R14, R12 ;  /* 0x000000000e0e7229 */ /* 0x008fe2000000000c */
[----:B------:R-:W-:Y:S10]  /*08d0*/  BRA.U UP0, `(.L_x_2) ;  /* 0xfffffff900f07547 */ /* 0x000ff4000b83ffff */
.L_x_1:
[----:B------:R-:W-:-:S04]  /*08e0*/  ULOP3.LUT UR5, UR7, 0xf, URZ, 0xc0, !UPT ;  /* 0x0000000f07057892 */ /* 0x000fc8000f8ec0ff */
[----:B------:R-:W-:-:S09]  /*08f0*/  UISETP.NE.AND UP0, UPT, UR5, URZ, UPT ;  /* 0x000000ff0500728c */ /* 0x000fd2000bf05270 */
[----:B------:R-:W-:Y:S05]  /*0900*/  BRA.U !UP0, `(.L_x_0) ;  /* 0x0000000508587547 */ /* 0x000fea000b800000 */
[----:B------:R-:W-:Y:S01]  /*0910*/  UISETP.GE.U32.AND UP0, UPT, UR5, 0x8, UPT ;  /* 0x000000080500788c */ /* 0x000fe2000bf06070 */
[----:B------:R-:W-:Y:S01]  /*0920*/  IADD3 R2, PT, PT, R2, 0x1, RZ ;  /* 0x0000000102027810 */ /* 0x000fe20007ffe0ff */
[----:B------:R-:W-:-:S04]  /*0930*/  ULOP3.LUT UR6, UR7, 0x7, URZ, 0xc0, !UPT ;  /* 0x0000000707067892 */ /* 0x000fc8000f8ec0ff */
[----:B------:R-:W-:-:S03]  /*0940*/  UISETP.NE.AND UP1, UPT, UR6, URZ, UPT ;  /* 0x000000ff0600728c */ /* 0x000fc6000bf25270 */
[----:B------:R-:W-:Y:S08]  /*0950*/  BRA.U !UP0, `(.L_x_3) ;  /* 0x0000000108a87547 */ /* 0x000ff0000b800000 */
[----:B------:R-:W0:Y:S01]  /*0960*/  LDC.64 R20, c[0x0][0x380] ;  /* 0x0000e000ff147b82 */ /* 0x000e220000000a00 */
[----:B------:R-:W-:-:S04]  /*0970*/  IMAD R7, R2, UR4, R5 ;  /* 0x0000000402077c24 */ /* 0x000fc8000f8e0205 */
[C---:B------:R-:W-:Y:S01]  /*0980*/  IMAD R9, R7.reuse, R0, R3 ;  /* 0x0000000007097224 */ /* 0x040fe200078e0203 */
[----:B------:R-:W-:-:S05]  /*0990*/  IADD3 R11, PT, PT, R7, R2, RZ ;  /* 0x00000002070b7210 */ /* 0x000fca0007ffe0ff */
[C---:B------:R-:W-:Y:S01]  /*09a0*/  IMAD R19, R11.reuse, R0, R3 ;  /* 0x000000000b137224 */ /* 0x040fe200078e0203 */
[----:B------:R-:W-:Y:S01]  /*09b0*/  IADD3 R11, PT, PT, R11, R2, RZ ;  /* 0x000000020b0b7210 */ /* 0x000fe20007ffe0ff */
[----:B0-----:R-:W-:-:S04]  /*09c0*/  IMAD.WIDE R6, R9, 0x8, R20 ;  /* 0x0000000809067825 */ /* 0x001fc800078e0214 */
[----:B------:R-:W-:Y:S02]  /*09d0*/  IMAD.WIDE R18, R19, 0x8, R20 ;  /* 0x0000000813127825 */ /* 0x000fe400078e0214 */
[----:B------:R-:W2:Y:S02]  /*09e0*/  LDG.E.64 R6, desc[UR8][R6.64] ;  /* 0x0000000806067981 */ /* 0x000ea4000c1e1b00 */
[C---:B------:R-:W-:Y:S01]  /*09f0*/  IMAD R17, R11.reuse, R0, R3 ;  /* 0x000000000b117224 */ /* 0x040fe200078e0203 */
[----:B------:R-:W-:Y:S01]  /*0a00*/  IADD3 R11, PT, PT, R11, R2, RZ ;  /* 0x000000020b0b7210 */ /* 0x000fe20007ffe0ff */
[----:B------:R-:W3:Y:S02]  /*0a10*/  LDG.E.64 R18, desc[UR8][R18.64] ;  /* 0x0000000812127981 */ /* 0x000ee4000c1e1b00 */
[----:B------:R-:W-:-:S04]  /*0a20*/  IMAD.WIDE R16, R17, 0x8, R20 ;  /* 0x0000000811107825 */ /* 0x000fc800078e0214 */
[C---:B------:R-:W-:Y:S01]  /*0a30*/  IMAD R13, R11.reuse, R0, R3 ;  /* 0x000000000b0d7224 */ /* 0x040fe200078e0203 */
[-C--:B------:R-:W-:Y:S01]  /*0a40*/  IADD3 R11, PT, PT, R11, R2.reuse, RZ ;  /* 0x000000020b0b7210 */ /* 0x080fe20007ffe0ff */
[----:B------:R-:W4:Y:S02]  /*0a50*/  LDG.E.64 R16, desc[UR8][R16.64] ;  /* 0x0000000810107981 */ /* 0x000f24000c1e1b00 */
[----:B------:R-:W-:Y:S01]  /*0a60*/  IMAD.WIDE R12, R13, 0x8, R20 ;  /* 0x000000080d0c7825 */ /* 0x000fe200078e0214 */
[----:B------:R-:W-:-:S03]  /*0a70*/  IADD3 R23, PT, PT, R11, R2, RZ ;  /* 0x000000020b177210 */ /* 0x000fc60007ffe0ff */
[----:B------:R-:W-:Y:S02]  /*0a80*/  IMAD R9, R11, R0, R3 ;  /* 0x000000000b097224 */ /* 0x000fe400078e0203 */
[----:B------:R-:W5:Y:S02]  /*0a90*/  LDG.E.64 R12, desc[UR8][R12.64] ;  /* 0x000000080c0c7981 */ /* 0x000f64000c1e1b00 */
[----:B------:R-:W-:-:S04]  /*0aa0*/  IMAD.WIDE R10, R9, 0x8, R20 ;  /* 0x00000008090a7825 */ /* 0x000fc800078e0214 */
[C---:B------:R-:W-:Y:S01]  /*0ab0*/  IMAD R9, R23.reuse, R0, R3 ;  /* 0x0000000017097224 */ /* 0x040fe200078e0203 */
[-C--:B------:R-:W-:Y:S01]  /*0ac0*/  IADD3 R23, PT, PT, R23, R2.reuse, RZ ;  /* 0x0000000217177210 */ /* 0x080fe20007ffe0ff */
[----:B------:R-:W5:Y:S02]  /*0ad0*/  LDG.E.64 R10, desc[UR8][R10.64] ;  /* 0x000000080a0a7981 */ /* 0x000f64000c1e1b00 */
[----:B------:R-:W-:Y:S01]  /*0ae0*/  IMAD.WIDE R8, R9, 0x8, R20 ;  /* 0x0000000809087825 */ /* 0x000fe200078e0214 */
[----:B------:R-:W-:-:S03]  /*0af0*/  IADD3 R4, PT, PT, R23, R2, RZ ;  /* 0x0000000217047210 */ /* 0x000fc60007ffe0ff */
[----:B------:R-:W-:Y:S02]  /*0b00*/  IMAD R25, R23, R0, R3 ;  /* 0x0000000017197224 */ /* 0x000fe400078e0203 */
[----:B------:R-:W5:Y:S02]  /*0b10*/  LDG.E.64 R8, desc[UR8][R8.64] ;  /* 0x0000000808087981 */ /* 0x000f64000c1e1b00 */
[----:B------:R-:W-:-:S04]  /*0b20*/  IMAD.WIDE R22, R25, 0x8, R20 ;  /* 0x0000000819167825 */ /* 0x000fc800078e0214 */
[----:B------:R-:W-:Y:S02]  /*0b30*/  IMAD R25, R4, R0, R3 ;  /* 0x0000000004197224 */ /* 0x000fe400078e0203 */
[----:B------:R-:W5:Y:S02]  /*0b40*/  LDG.E.64 R22, desc[UR8][R22.64] ;  /* 0x0000000816167981 */ /* 0x000f64000c1e1b00 */
[----:B------:R-:W-:-:S06]  /*0b50*/  IMAD.WIDE R20, R25, 0x8, R20 ;  /* 0x0000000819147825 */ /* 0x000fcc00078e0214 */
[----:B------:R-:W5:Y:S01]  /*0b60*/  LDG.E.64 R20, desc[UR8][R20.64] ;  /* 0x0000000814147981 */ /* 0x000f62000c1e1b00 */
[----:B------:R-:W-:Y:S01]  /*0b70*/  UIADD3 UR4, UPT, UPT, UR4, 0x8, URZ ;  /* 0x0000000804047890 */ /* 0x000fe2000fffe0ff */
[----:B--2---:R-:W-:-:S08]  /*0b80*/  DADD R6, R14, R6 ;  /* 0x000000000e067229 */ /* 0x004fd00000000006 */
[----:B---3--:R-:W-:-:S08]  /*0b90*/  DADD R6, R6, R18 ;  /* 0x0000000006067229 */ /* 0x008fd00000000012 */
[----:B----4-:R-:W-:-:S08]  /*0ba0*/  DADD R6, R6, R16 ;  /* 0x0000000006067229 */ /* 0x010fd00000000010 */
[----:B-----5:R-:W-:-:S08]  /*0bb0*/  DADD R6, R6, R12 ;  /* 0x0000000006067229 */ /* 0x020fd0000000000c */
[----:B------:R-:W-:-:S08]  /*0bc0*/  DADD R6, R6, R10 ;  /* 0x0000000006067229 */ /* 0x000fd0000000000a */
[----:B------:R-:W-:-:S08]  /*0bd0*/  DADD R6, R6, R8 ;  /* 0x0000000006067229 */ /* 0x000fd00000000008 */
[----:B------:R-:W-:-:S08]  /*0be0*/  DADD R6, R6, R22 ;  /* 0x0000000006067229 */ /* 0x000fd00000000016 */
[----:B------:R-:W-:-:S11]  /*0bf0*/  DADD R14, R6, R20 ;  /* 0x00000000060e7229 */ /* 0x000fd60000000014 */
.L_x_3:
[----:B------:R-:W-:Y:S05]  /*0c00*/  BRA.U !UP1, `(.L_x_0) ;  /* 0x0000000109987547 */ /* 0x000fea000b800000 */
[----:B------:R-:W-:Y:S02]  /*0c10*/  UISETP.GE.U32.AND UP0, UPT, UR6, 0x4, UPT ;  /* 0x000000040600788c */ /* 0x000fe4000bf06070 */
[----:B------:R-:W-:-:S04]  /*0c20*/  ULOP3.LUT UR5, UR7, 0x3, URZ, 0xc0, !UPT ;  /* 0x0000000307057892 */ /* 0x000fc8000f8ec0ff */
[----:B------:R-:W-:-:S03]  /*0c30*/  UISETP.NE.AND UP1, UPT, UR5, URZ, UPT ;  /* 0x000000ff0500728c */ /* 0x000fc6000bf25270 */
[----:B------:R-:W-:Y:S08]  /*0c40*/  BRA.U !UP0, `(.L_x_4) ;  /* 0x0000000108587547 */ /* 0x000ff0000b800000 */
[----:B------:R-:W0:Y:S01]  /*0c50*/  LDC.64 R6, c[0x0][0x380] ;  /* 0x0000e000ff067b82 */ /* 0x000e220000000a00 */
[----:B------:R-:W-:-:S04]  /*0c60*/  IMAD R9, R2, UR4, R5 ;  /* 0x0000000402097c24 */ /* 0x000fc8000f8e0205 */
[C---:B------:R-:W-:Y:S01]  /*0c70*/  IMAD R11, R9.reuse, R0, R3 ;  /* 0x00000000090b7224 */ /* 0x040fe200078e0203 */
[----:B------:R-:W-:-:S03]  /*0c80*/  IADD3 R13, PT, PT, R9, R2, RZ ;  /* 0x00000002090d7210 */ /* 0x000fc60007ffe0ff */
[----:B0-----:R-:W-:-:S04]  /*0c90*/  IMAD.WIDE R8, R11, 0x8, R6 ;  /* 0x000000080b087825 */ /* 0x001fc800078e0206 */
[C---:B------:R-:W-:Y:S01]  /*0ca0*/  IMAD R11, R13.reuse, R0, R3 ;  /* 0x000000000d0b7224 */ /* 0x040fe200078e0203 */
[-C--:B------:R-:W-:Y:S01]  /*0cb0*/  IADD3 R13, PT, PT, R13, R2.reuse, RZ ;  /* 0x000000020d0d7210 */ /* 0x080fe20007ffe0ff */
[----:B------:R-:W2:Y:S02]  /*0cc0*/  LDG.E.64 R8, desc[UR8][R8.64] ;  /* 0x0000000808087981 */ /* 0x000ea4000c1e1b00 */
[----:B------:R-:W-:Y:S01]  /*0cd0*/  IMAD.WIDE R10, R11, 0x8, R6 ;  /* 0x000000080b0a7825 */ /* 0x000fe200078e0206 */
[----:B------:R-:W-:-:S03]  /*0ce0*/  IADD3 R4, PT, PT, R13, R2, RZ ;  /* 0x000000020d047210 */ /* 0x000fc60007ffe0ff */
[----:B------:R-:W-:Y:S02]  /*0cf0*/  IMAD R17, R13, R0, R3 ;  /* 0x000000000d117224 */ /* 0x000fe400078e0203 */
[----:B------:R-:W3:Y:S02]  /*0d00*/  LDG.E.64 R10, desc[UR8][R10.64] ;  /* 0x000000080a0a7981 */ /* 0x000ee4000c1e1b00 */
[----:B------:R-:W-:-:S04]  /*0d10*/  IMAD.WIDE R12, R17, 0x8, R6 ;  /* 0x00000008110c7825 */ /* 0x000fc800078e0206 */
[----:B------:R-:W-:Y:S02]  /*0d20*/  IMAD R17, R4, R0, R3 ;  /* 0x0000000004117224 */ /* 0x000fe400078e0203 */
[----:B------:R-:W4:Y:S02]  /*0d30*/  LDG.E.64 R12, desc[UR8][R12.64] ;  /* 0x000000080c0c7981 */ /* 0x000f24000c1e1b00 */
[----:B------:R-:W-:-:S06]  /*0d40*/  IMAD.WIDE R6, R17, 0x8, R6 ;  /* 0x0000000811067825 */ /* 0x000fcc00078e0206 */
[----:B------:R-:W5:Y:S01]  /*0d50*/  LDG.E.64 R6, desc[UR8][R6.64] ;  /* 0x0000000806067981 */ /* 0x000f62000c1e1b00 */
[----:B------:R-:W-:Y:S01]  /*0d60*/  UIADD3 UR4, UPT, UPT, UR4, 0x4, URZ ;  /* 0x0000000404047890 */ /* 0x000fe2000fffe0ff */
[----:B--2---:R-:W-:-:S08]  /*0d70*/  DADD R8, R14, R8 ;  /* 0x000000000e087229 */ /* 0x004fd00000000008 */
[----:B---3--:R-:W-:-:S08]  /*0d80*/  DADD R8, R8, R10 ;  /* 0x0000000008087229 */ /* 0x008fd0000000000a */
[----:B----4-:R-:W-:-:S08]  /*0d90*/  DADD R8, R8, R12 ;  /* 0x0000000008087229 */ /* 0x010fd0000000000c */
[----:B-----5:R-:W-:-:S11]  /*0da0*/  DADD R14, R8, R6 ;  /* 0x00000000080e7229 */ /* 0x020fd60000000006 */
.L_x_4:
[----:B------:R-:W-:Y:S05]  /*0db0*/  BRA.U !UP1, `(.L_x_0) ;  /* 0x00000001092c7547 */ /* 0x000fea000b800000 */
[----:B------:R-:W0:Y:S01]  /*0dc0*/  LDC.64 R8, c[0x0][0x380] ;  /* 0x0000e000ff087b82 */ /* 0x000e220000000a00 */
[----:B------:R-:W-:Y:S01]  /*0dd0*/  IMAD R4, R2, UR4, R5 ;  /* 0x0000000402047c24 */ /* 0x000fe2000f8e0205 */
[----:B------:R-:W-:-:S03]  /*0de0*/  UIADD3 UR5, UPT, UPT, -UR5, URZ, URZ ;  /* 0x000000ff05057290 */ /* 0x000fc6000fffe1ff */
[----:B------:R-:W-:-:S09]  /*0df0*/  IMAD R11, R4, R0, R3 ;  /* 0x00000000040b7224 */ /* 0x000fd200078e0203 */
.L_x_5:
[----:B0-----:R-:W-:-:S06]  /*0e00*/  IMAD.WIDE R6, R11, 0x8, R8 ;  /* 0x000000080b067825 */ /* 0x001fcc00078e0208 */
[----:B------:R-:W2:Y:S01]  /*0e10*/  LDG.E.64 R6, desc[UR8][R6.64] ;  /* 0x0000000806067981 */ /* 0x000ea2000c1e1b00 */
[----:B------:R-:W-:Y:S01]  /*0e20*/  UIADD3 UR5, UPT, UPT, UR5, 0x1, URZ ;  /* 0x0000000105057890 */ /* 0x000fe2000fffe0ff */
[----:B------:R-:W-:-:S03]  /*0e30*/  IMAD R11, R2, R0, R11 ;  /* 0x00000000020b7224 */ /* 0x000fc600078e020b */
[----:B------:R-:W-:Y:S01]  /*0e40*/  UISETP.NE.AND UP0, UPT, UR5, URZ, UPT ;  /* 0x000000ff0500728c */ /* 0x000fe2000bf05270 */
[----:B--2---:R-:W-:-:S08]  /*0e50*/  DADD R14, R6, R14 ;  /* 0x00000000060e7229 */ /* 0x004fd0000000000e */
[----:B------:R-:W-:Y:S05]  /*0e60*/  BRA.U UP0, `(.L_x_5) ;  /* 0xfffffffd00e47547 */ /* 0x000fea000b83ffff */
.L_x_0:
[----:B------:R-:W0:Y:S01]  /*0e70*/  I2F.F64 R8, UR7 ;  /* 0x0000000700087d12 */ /* 0x000e220008201c00 */
[----:B------:R-:W-:Y:S01]  /*0e80*/  MOV R6, 0x1 ;  /* 0x0000000100067802 */ /* 0x000fe20000000f00 */
[----:B------:R-:W-:Y:S01]  /*0e90*/  UMOV UR4, 0x9999999a ;  /* 0x9999999a00047882 */ /* 0x000fe20000000000 */
[----:B------:R-:W-:-:S05]  /*0ea0*/  UMOV UR5, 0x3fb99999 ;  /* 0x3fb9999900057882 */ /* 0x000fca0000000000 */
[----:B0-----:R-:W0:Y:S02]  /*0eb0*/  MUFU.RCP64H R7, R9 ;  /* 0x0000000900077308 */ /* 0x001e240000001800 */
[----:B0-----:R-:W-:-:S08]  /*0ec0*/  DFMA R10, -R8, R6, 1 ;  /* 0x3ff00000080a742b */ /* 0x001fd00000000106 */
[----:B------:R-:W-:-:S08]  /*0ed0*/  DFMA R10, R10, R10, R10 ;  /* 0x0000000a0a0a722b */ /* 0x000fd0000000000a */
[----:B------:R-:W-:-:S08]  /*0ee0*/  DFMA R10, R6, R10, R6 ;  /* 0x0000000a060a722b */ /* 0x000fd00000000006 */
[----:B------:R-:W-:-:S08]  /*0ef0*/  DFMA R6, -R8, R10, 1 ;  /* 0x3ff000000806742b */ /* 0x000fd0000000010a */
[----:B------:R-:W-:-:S08]  /*0f00*/  DFMA R6, R10, R6, R10 ;  /* 0x000000060a06722b */ /* 0x000fd0000000000a */
[----:B------:R-:W-:-:S08]  /*0f10*/  DMUL R10, R6, UR4 ;  /* 0x00000004060a7c28 */ /* 0x000fd00008000000 */
[----:B------:R-:W-:-:S08]  /*0f20*/  DFMA R12, -R8, R10, UR4 ;  /* 0x00000004080c7e2b */ /* 0x000fd0000800010a */
[----:B------:R-:W-:-:S10]  /*0f30*/  DFMA R6, R6, R12, R10 ;  /* 0x0000000c0606722b */ /* 0x000fd4000000000a */
[----:B------:R-:W-:-:S05]  /*0f40*/  FFMA R0, RZ, R9, R7 ;  /* 0x00000009ff007223 */ /* 0x000fca0000000007 */
[----:B------:R-:W-:-:S13]  /*0f50*/  FSETP.GT.AND P0, PT, |R0|, 1.469367938527859385e-39, PT ;  /* 0x001000000000780b */ /* 0x000fda0003f04200 */
[----:B------:R-:W-:Y:S05]  /*0f60*/  @P0 BRA `(.L_x_6) ;  /* 0x0000000000100947 */ /* 0x000fea0003800000 */
[----:B------:R-:W-:-:S07]  /*0f70*/  MOV R0, 0xf90 ;  /* 0x00000f9000007802 */ /* 0x000fce0000000f00 */
[----:B------:R-:W-:Y:S05]  /*0f80*/  CALL.REL.NOINC `($__internal_0_$__cuda_sm20_div_rn_f64_full) ;  /* 0x0000000000287944 */ /* 0x000fea0003c00000 */
[----:B------:R-:W-:Y:S02]  /*0f90*/  MOV R6, R12 ;  /* 0x0000000c00067202 */ /* 0x000fe40000000f00 */
[----:B------:R-:W-:-:S07]  /*0fa0*/  MOV R7, R13 ;  /* 0x0000000d00077202 */ /* 0x000fce0000000f00 */
.L_x_6:
[----:B------:R-:W0:Y:S01]  /*0fb0*/  LDC.64 R8, c[0x0][0x388] ;  /* 0x0000e200ff087b82 */ /* 0x000e220000000a00 */
[----:B------:R-:W1:Y:S02]  /*0fc0*/  LDCU UR4, c[0x0][0x398] ;  /* 0x00007300ff0477ac */ /* 0x000e640008000800 */
[----:B-1----:R-:W-:-:S04]  /*0fd0*/  IMAD R3, R5, UR4, R3 ;  /* 0x0000000405037c24 */ /* 0x002fc8000f8e0203 */
[----:B0-----:R-:W-:-:S05]  /*0fe0*/  IMAD.WIDE R2, R3, 0x8, R8 ;  /* 0x0000000803027825 */ /* 0x001fca00078e0208 */
[----:B------:R-:W2:Y:S02]  /*0ff0*/  LDG.E.64 R4, desc[UR8][R2.64] ;  /* 0x0000000802047981 */ /* 0x000ea4000c1e1b00 */
[----:B--2---:R-:W-:-:S07]  /*1000*/  DFMA R4, R6, R14, R4 ;  /* 0x0000000e0604722b */ /* 0x004fce0000000004 */
[----:B------:R-:W-:Y:S01]  /*1010*/  STG.E.64 desc[UR8][R2.64], R4 ;  /* 0x0000000402007986 */ /* 0x000fe2000c101b08 */
[----:B------:R-:W-:Y:S05]  /*1020*/  EXIT ;  /* 0x000000000000794d */ /* 0x000fea0003800000 */
        .weak           $__internal_0_$__cuda_sm20_div_rn_f64_full
        .type           $__internal_0_$__cuda_sm20_div_rn_f64_full,@function
        .size           $__internal_0_$__cuda_sm20_div_rn_f64_full,(.L_x_28 - $__internal_0_$__cuda_sm20_div_rn_f64_full)
$__internal_0_$__cuda_sm20_div_rn_f64_full:
[C---:B------:R-:W-:Y:S02]  /*1030*/  FSETP.GEU.AND P0, PT, |R9|.reuse, 1.469367938527859385e-39, PT ;  /* 0x001000000900780b */ /* 0x040fe40003f0e200 */
[C---:B------:R-:W-:Y:S02]  /*1040*/  LOP3.LUT R6, R9.reuse, 0x800fffff, RZ, 0xc0, !PT ;  /* 0x800fffff09067812 */ /* 0x040fe400078ec0ff */
[----:B------:R-:W-:Y:S02]  /*1050*/  MOV R10, 0x1 ;  /* 0x00000001000a7802 */ /* 0x000fe40000000f00 */
[----:B------:R-:W-:Y:S02]  /*1060*/  LOP3.LUT R7, R6, 0x3ff00000, RZ, 0xfc, !PT ;  /* 0x3ff0000006077812 */ /* 0x000fe400078efcff */
[----:B------:R-:W-:Y:S02]  /*1070*/  MOV R6, R8 ;  /* 0x0000000800067202 */ /* 0x000fe40000000f00 */
[----:B------:R-:W-:-:S02]  /*1080*/  LOP3.LUT R4, R9, 0x7ff00000, RZ, 0xc0, !PT ;  /* 0x7ff0000009047812 */ /* 0x000fc400078ec0ff */
[----:B------:R-:W-:Y:S01]  /*1090*/  MOV R2, 0x1ca00000 ;  /* 0x1ca0000000027802 */ /* 0x000fe20000000f00 */
[----:B------:R-:W-:Y:S01]  /*10a0*/  @!P0 DMUL R6, R8, 8.98846567431157953865e+307 ;  /* 0x7fe0000008068828 */ /* 0x000fe20000000000 */
[----:B------:R-:W-:Y:S02]  /*10b0*/  ISETP.LE.U32.AND P1, PT, R4, 0x3fb00000, PT ;  /* 0x3fb000000400780c */ /* 0x000fe40003f23070 */
[----:B------:R-:W-:Y:S02]  /*10c0*/  MOV R21, 0x3fb00000 ;  /* 0x3fb0000000157802 */ /* 0x000fe40000000f00 */
[----:B------:R-:W-:Y:S01]  /*10d0*/  SEL R16, R2, 0x63400000, !P1 ;  /* 0x6340000002107807 */ /* 0x000fe20004800000 */
[----:B------:R-:W0:Y:S01]  /*10e0*/  MUFU.RCP64H R11, R7 ;  /* 0x00000007000b7308 */ /* 0x000e220000001800 */
[----:B------:R-:W-:Y:S02]  /*10f0*/  IADD3 R20, PT, PT, R21, -0x1, RZ ;  /* 0xffffffff15147810 */ /* 0x000fe40007ffe0ff */
[----:B------:R-:W-:-:S02]  /*1100*/  LOP3.LUT R17, R16, 0x99999, RZ, 0xfc, !PT ;  /* 0x0009999910117812 */ /* 0x000fc400078efcff */
[----:B------:R-:W-:Y:S02]  /*1110*/  MOV R16, 0x9999999a ;  /* 0x9999999a00107802 */ /* 0x000fe40000000f00 */
[----:B------:R-:W-:Y:S02]  /*1120*/  @!P0 LOP3.LUT R4, R7, 0x7ff00000, RZ, 0xc0, !PT ;  /* 0x7ff0000007048812 */ /* 0x000fe400078ec0ff */
[----:B------:R-:W-:Y:S02]  /*1130*/  ISETP.GT.U32.AND P0, PT, R20, 0x7feffffe, PT ;  /* 0x7feffffe1400780c */ /* 0x000fe40003f04070 */
[----:B------:R-:W-:-:S04]  /*1140*/  IADD3 R20, PT, PT, R4, -0x1, RZ ;  /* 0xffffffff04147810 */ /* 0x000fc80007ffe0ff */
[----:B------:R-:W-:Y:S01]  /*1150*/  ISETP.GT.U32.OR P0, PT, R20, 0x7feffffe, P0 ;  /* 0x7feffffe1400780c */ /* 0x000fe20000704470 */
[----:B0-----:R-:W-:-:S08]  /*1160*/  DFMA R12, R10, -R6, 1 ;  /* 0x3ff000000a0c742b */ /* 0x001fd00000000806 */
[----:B------:R-:W-:-:S08]  /*1170*/  DFMA R12, R12, R12, R12 ;  /* 0x0000000c0c0c722b */ /* 0x000fd0000000000c */
[----:B------:R-:W-:-:S08]  /*1180*/  DFMA R10, R10, R12, R10 ;  /* 0x0000000c0a0a722b */ /* 0x000fd0000000000a */
[----:B------:R-:W-:-:S08]  /*1190*/  DFMA R12, R10, -R6, 1 ;  /* 0x3ff000000a0c742b */ /* 0x000fd00000000806 */
[----:B------:R-:W-:-:S08]  /*11a0*/  DFMA R10, R10, R12, R10 ;  /* 0x0000000c0a0a722b */ /* 0x000fd0000000000a */
[----:B------:R-:W-:-:S08]  /*11b0*/  DMUL R12, R10, R16 ;  /* 0x000000100a0c7228 */ /* 0x000fd00000000000 */
[----:B------:R-:W-:-:S08]  /*11c0*/  DFMA R18, R12, -R6, R16 ;  /* 0x800000060c12722b */ /* 0x000fd00000000010 */
[----:B------:R-:W-:Y:S01]  /*11d0*/  DFMA R10, R10, R18, R12 ;  /* 0x000000120a0a722b */ /* 0x000fe2000000000c */
[----:B------:R-:W-:Y:S10]  /*11e0*/  @P0 BRA `(.L_x_7) ;  /* 0x0000000000740947 */ /* 0x000ff40003800000 */
[----:B------:R-:W-:Y:S02]  /*11f0*/  LOP3.LUT R12, R9, 0x7ff00000, RZ, 0xc0, !PT ;  /* 0x7ff00000090c7812 */ /* 0x000fe400078ec0ff */
[----:B------:R-:W-:Y:S02]  /*1200*/  MOV R4, 0x3fb00000 ;  /* 0x3fb0000000047802 */ /* 0x000fe40000000f00 */
[C---:B------:R-:W-:Y:S02]  /*1210*/  IADD3 R13, PT, PT, -R12.reuse, RZ, RZ ;  /* 0x000000ff0c0d7210 */ /* 0x040fe40007ffe1ff */
[----:B------:R-:W-:Y:S02]  /*1220*/  ISETP.LE.U32.AND P0, PT, R12, 0x3fb00000, PT ;  /* 0x3fb000000c00780c */ /* 0x000fe40003f03070 */
[----:B------:R-:W-:Y:S02]  /*1230*/  VIADDMNMX R4, R13, R4, 0xb9600000, !PT ;  /* 0xb96000000d047446 */ /* 0x000fe40007800104 */
[----:B------:R-:W-:-:S02]  /*1240*/  SEL R13, R2, 0x63400000, !P0 ;  /* 0x63400000020d7807 */ /* 0x000fc40004000000 */
[----:B------:R-:W-:Y:S02]  /*1250*/  VIMNMX R4, PT, PT, R4, 0x46a00000, PT ;  /* 0x46a0000004047848 */ /* 0x000fe40003fe0100 */
[----:B------:R-:W-:Y:S02]  /*1260*/  MOV R18, RZ ;  /* 0x000000ff00127202 */ /* 0x000fe40000000f00 */
[----:B------:R-:W-:-:S04]  /*1270*/  IADD3 R4, PT, PT, R4, -R13, RZ ;  /* 0x8000000d04047210 */ /* 0x000fc80007ffe0ff */
[----:B------:R-:W-:-:S06]  /*1280*/  IADD3 R19, PT, PT, R4, 0x7fe00000, RZ ;  /* 0x7fe0000004137810 */ /* 0x000fcc0007ffe0ff */
[----:B------:R-:W-:-:S10]  /*1290*/  DMUL R12, R10, R18 ;  /* 0x000000120a0c7228 */ /* 0x000fd40000000000 */
[----:B------:R-:W-:-:S13]  /*12a0*/  FSETP.GTU.AND P0, PT, |R13|, 1.469367938527859385e-39, PT ;  /* 0x001000000d00780b */ /* 0x000fda0003f0c200 */
[----:B------:R-:W-:Y:S05]  /*12b0*/  @P0 BRA `(.L_x_8) ;  /* 0x0000000000840947 */ /* 0x000fea0003800000 */
[----:B------:R-:W-:Y:S01]  /*12c0*/  DFMA R6, R10, -R6, R16 ;  /* 0x800000060a06722b */ /* 0x000fe20000000010 */
[----:B------:R-:W-:-:S09]  /*12d0*/  MOV R18, RZ ;  /* 0x000000ff00127202 */ /* 0x000fd20000000f00 */
[C---:B------:R-:W-:Y:S02]  /*12e0*/  FSETP.NEU.AND P0, PT, R7.reuse, RZ, PT ;  /* 0x000000ff0700720b */ /* 0x040fe40003f0d000 */
[----:B------:R-:W-:-:S04]  /*12f0*/  LOP3.LUT R9, R7, 0x80000000, R9, 0x48, !PT ;  /* 0x8000000007097812 */ /* 0x000fc800078e4809 */
[----:B------:R-:W-:-:S07]  /*1300*/  LOP3.LUT R19, R9, R19, RZ, 0xfc, !PT ;  /* 0x0000001309137212 */ /* 0x000fce00078efcff */
[----:B------:R-:W-:Y:S05]  /*1310*/  @!P0 BRA `(.L_x_8) ;  /* 0x00000000006c8947 */ /* 0x000fea0003800000 */
[----:B------:R-:W-:Y:S02]  /*1320*/  IADD3 R7, PT, PT, -R4, RZ, RZ ;  /* 0x000000ff04077210 */ /* 0x000fe40007ffe1ff */
[----:B------:R-:W-:-:S06]  /*1330*/  MOV R6, RZ ;  /* 0x000000ff00067202 */ /* 0x000fcc0000000f00 */
[----:B------:R-:W-:Y:S02]  /*1340*/  DFMA R6, R12, -R6, R10 ;  /* 0x800000060c06722b */ /* 0x000fe4000000000a */
[----:B------:R-:W-:-:S04]  /*1350*/  DMUL.RP R10, R10, R18 ;  /* 0x000000120a0a7228 */ /* 0x000fc80000008000 */
[----:B------:R-:W-:-:S04]  /*1360*/  IADD3 R6, PT, PT, -R4, -0x43300000, RZ ;  /* 0xbcd0000004067810 */ /* 0x000fc80007ffe1ff */
[----:B------:R-:W-:Y:S02]  /*1370*/  FSETP.NEU.AND P0, PT, |R7|, R6, PT ;  /* 0x000000060700720b */ /* 0x000fe40003f0d200 */
[----:B------:R-:W-:Y:S02]  /*1380*/  LOP3.LUT R9, R11, R9, RZ, 0x3c, !PT ;  /* 0x000000090b097212 */ /* 0x000fe400078e3cff */
[----:B------:R-:W-:Y:S02]  /*1390*/  FSEL R12, R10, R12, !P0 ;  /* 0x0000000c0a0c7208 */ /* 0x000fe40004000000 */
[----:B------:R-:W-:Y:S01]  /*13a0*/  FSEL R13, R9, R13, !P0 ;  /* 0x0000000d090d7208 */ /* 0x000fe20004000000 */
[----:B------:R-:W-:Y:S06]  /*13b0*/  BRA `(.L_x_8) ;  /* 0x0000000000447947 */ /* 0x000fec0003800000 */
.L_x_7:
[----:B------:R-:W-:-:S14]  /*13c0*/  DSETP.NAN.AND P0, PT, R8, R8, PT ;  /* 0x000000080800722a */ /* 0x000fdc0003f08000 */
[----:B------:R-:W-:Y:S05]  /*13d0*/  @P0 BRA `(.L_x_9) ;  /* 0x0000000000340947 */ /* 0x000fea0003800000 */
[----:B------:R-:W-:Y:S02]  /*13e0*/  ISETP.NE.AND P0, PT, R21, R4, PT ;  /* 0x000000041500720c */ /* 0x000fe40003f05270 */
[----:B------:R-:W-:Y:S02]  /*13f0*/  MOV R12, 0x0 ;  /* 0x00000000000c7802 */ /* 0x000fe40000000f00 */
[----:B------:R-:W-:-:S09]  /*1400*/  MOV R13, 0xfff80000 ;  /* 0xfff80000000d7802 */ /* 0x000fd20000000f00 */
[----:B------:R-:W-:Y:S05]  /*1410*/  @!P0 BRA `(.L_x_8) ;  /* 0x00000000002c8947 */ /* 0x000fea0003800000 */
[----:B------:R-:W-:Y:S02]  /*1420*/  ISETP.NE.AND P0, PT, R21, 0x7ff00000, PT ;  /* 0x7ff000001500780c */ /* 0x000fe40003f05270 */
[----:B------:R-:W-:Y:S02]  /*1430*/  LOP3.LUT R8, R9, 0x3fb99999, RZ, 0x3c, !PT ;  /* 0x3fb9999909087812 */ /* 0x000fe400078e3cff */
[----:B------:R-:W-:Y:S02]  /*1440*/  ISETP.EQ.OR P0, PT, R4, RZ, !P0 ;  /* 0x000000ff0400720c */ /* 0x000fe40004702670 */
[----:B------:R-:W-:-:S11]  /*1450*/  LOP3.LUT R13, R8, 0x80000000, RZ, 0xc0, !PT ;  /* 0x80000000080d7812 */ /* 0x000fd600078ec0ff */
[----:B------:R-:W-:Y:S02]  /*1460*/  @P0 LOP3.LUT R2, R13, 0x7ff00000, RZ, 0xfc, !PT ;  /* 0x7ff000000d020812 */ /* 0x000fe400078efcff */
[----:B------:R-:W-:Y:S02]  /*1470*/  @!P0 MOV R12, RZ ;  /* 0x000000ff000c8202 */ /* 0x000fe40000000f00 */
[----:B------:R-:W-:Y:S02]  /*1480*/  @P0 MOV R12, RZ ;  /* 0x000000ff000c0202 */ /* 0x000fe40000000f00 */
[----:B------:R-:W-:Y:S01]  /*1490*/  @P0 MOV R13, R2 ;  /* 0x00000002000d0202 */ /* 0x000fe20000000f00 */
[----:B------:R-:W-:Y:S06]  /*14a0*/  BRA `(.L_x_8) ;  /* 0x0000000000087947 */ /* 0x000fec0003800000 */
.L_x_9:
[----:B------:R-:W-:Y:S02]  /*14b0*/  LOP3.LUT R13, R9, 0x80000, RZ, 0xfc, !PT ;  /* 0x00080000090d7812 */ /* 0x000fe400078efcff */
[----:B------:R-:W-:-:S07]  /*14c0*/  MOV R12, R8 ;  /* 0x00000008000c7202 */ /* 0x000fce0000000f00 */
.L_x_8:
[----:B------:R-:W-:Y:S02]  /*14d0*/  MOV R6, R0 ;  /* 0x0000000000067202 */ /* 0x000fe40000000f00 */
[----:B------:R-:W-:-:S04]  /*14e0*/  MOV R7, 0x0 ;  /* 0x0000000000077802 */ /* 0x000fc80000000f00 */
[----:B------:R-:W-:Y:S05]  /*14f0*/  RET.REL.NODEC R6 `(_Z15cudaApplyNudgesPdS_iiid) ;  /* 0xffffffe806c07950 */ /* 0x000fea0003c3ffff */
.L_x_10:
[----:B------:R-:W-:-:S00]  /*1500*/  BRA `(.L_x_10) ;  /* 0xfffffffc00fc7947 */ /* 0x000fc0000383ffff */
[----:B------:R-:W-:-:S00]  /*1510*/  NOP ;  /* 0x0000000000007918 */ /* 0x000fc00000000000 */
        /* <DEDUP_REMOVED lines=14> */
.L_x_28:


//--------------------- .text._Z19cudaBackPropagationPdS_S_S_S_S_S_iiii --------------------------
	.section	.text._Z19cudaBackPropagationPdS_S_S_S_S_S_iiii,"ax",@progbits
	.align	128
        .global         _Z19cudaBackPropagationPdS_S_S_S_S_S_iiii
        .type           _Z19cudaBackPropagationPdS_S_S_S_S_S_iiii,@function
        .size           _Z19cudaBackPropagationPdS_S_S_S_S_S_iiii,(.L_x_30 - _Z19cudaBackPropagationPdS_S_S_S_S_S_iiii)
        .other          _Z19cudaBackPropagationPdS_S_S_S_S_S_iiii,@"STO_CUDA_ENTRY STV_DEFAULT"
_Z19cudaBackPropagationPdS_S_S_S_S_S_iiii:
.text._Z19cudaBackPropagationPdS_S_S_S_S_S_iiii:
[----:B------:R-:W-:Y:S01]  /*0000*/  LDC R1, c[0x0][0x37c] ;  /* 0x0000df00ff017b82 */ /* 0x000fe20000000800 */
[----:B------:R-:W0:Y:S07]  /*0010*/  S2R R5, SR_TID.Y ;  /* 0x0000000000057919 */ /* 0x000e2e0000002200 */
[----:B------:R-:W1:Y:S01]  /*0020*/  LDC R3, c[0x0][0x360] ;  /* 0x0000d800ff037b82 */ /* 0x000e620000000800 */
[----:B------:R-:W2:Y:S01]  /*0030*/  LDCU UR7, c[0x0][0x3c0] ;  /* 0x00007800ff0777ac */ /* 0x000ea20008000800 */
[----:B------:R-:W1:Y:S01]  /*0040*/  S2R R2, SR_TID.X ;  /* 0x0000000000027919 */ /* 0x000e620000002100 */
[----:B------:R-:W3:Y:S05]  /*0050*/  LDCU UR6, c[0x0][0x3b8] ;  /* 0x00007700ff0677ac */ /* 0x000eea0008000800 */
[----:B------:R-:W0:Y:S08]  /*0060*/  S2UR UR5, SR_CTAID.Y ;  /* 0x00000000000579c3 */ /* 0x000e300000002600 */
[----:B------:R-:W0:Y:S08]  /*0070*/  LDC R0, c[0x0][0x364] ;  /* 0x0000d900ff007b82 */ /* 0x000e300000000800 */
[----:B------:R-:W1:Y:S01]  /*0080*/  S2UR UR4, SR_CTAID.X ;  /* 0x00000000000479c3 */ /* 0x000e620000002500 */
[----:B0-----:R-:W-:-:S05]  /*0090*/  IMAD R0, R0, UR5, R5 ;  /* 0x0000000500007c24 */ /* 0x001fca000f8e0205 */
[----:B--2---:R-:W-:Y:S01]  /*00a0*/  ISETP.GE.AND P0, PT, R0, UR7, PT ;  /* 0x0000000700007c0c */ /* 0x004fe2000bf06270 */
[----:B-1----:R-:W-:-:S05]  /*00b0*/  IMAD R3, R3, UR4, R2 ;  /* 0x0000000403037c24 */ /* 0x002fca000f8e0202 */
[----:B---3--:R-:W-:-:S13]  /*00c0*/  ISETP.GE.OR P0, PT, R3, UR6, P0 ;  /* 0x0000000603007c0c */ /* 0x008fda0008706670 */
[----:B------:R-:W-:Y:S05]  /*00d0*/  @P0 EXIT ;  /* 0x000000000000094d */ /* 0x000fea0003800000 */
[----:B------:R-:W0:Y:S01]  /*00e0*/  LDC.64 R12, c[0x0][0x3b0] ;  /* 0x0000ec00ff0c7b82 */ /* 0x000e220000000a00 */
[----:B------:R-:W1:Y:S01]  /*00f0*/  LDCU.64 UR12, c[0x0][0x358] ;  /* 0x00006b00ff0c77ac */ /* 0x000e620008000a00 */
[----:B------:R-:W-:-:S06]  /*0100*/  IMAD R7, R3, UR7, R0 ;  /* 0x0000000703077c24 */ /* 0x000fcc000f8e0200 */
[----:B------:R-:W2:Y:S08]  /*0110*/  LDC.64 R4, c[0x0][0x388] ;  /* 0x0000e200ff047b82 */ /* 0x000eb00000000a00 */
[----:B------:R-:W3:Y:S01]  /*0120*/  LDC R2, c[0x0][0x3c4] ;  /* 0x0000f100ff027b82 */ /* 0x000ee20000000800 */
[----:B0-----:R-:W-:-:S05]  /*0130*/  IMAD.WIDE R12, R7, 0x8, R12 ;  /* 0x00000008070c7825 */ /* 0x001fca00078e020c */
[----:B-1----:R0:W-:Y:S01]  /*0140*/  STG.E.64 desc[UR12][R12.64], RZ ;  /* 0x000000ff0c007986 */ /* 0x0021e2000c101b0c */
[----:B--2---:R-:W-:-:S06]  /*0150*/  IMAD.WIDE R4, R7, 0x8, R4 ;  /* 0x0000000807047825 */ /* 0x004fcc00078e0204 */
[----:B------:R-:W2:Y:S01]  /*0160*/  LDG.E.64 R4, desc[UR12][R4.64] ;  /* 0x0000000c04047981 */ /* 0x000ea2000c1e1b00 */
[----:B------:R-:W-:Y:S01]  /*0170*/  BSSY.RECONVERGENT B0, `(.L_x_11) ;  /* 0x0000072000007945 */ /* 0x000fe20003800200 */
[----:B---3--:R-:W-:-:S13]  /*0180*/  ISETP.GE.AND P0, PT, R2, 0x1, PT ;  /* 0x000000010200780c */ /* 0x008fda0003f06270 */
[----:B--2---:R-:W-:-:S14]  /*0190*/  DSETP.LEU.OR P0, PT, R4, RZ, !P0 ;  /* 0x000000ff0400722a */ /* 0x004fdc000470b400 */
[----:B0-----:R-:W-:Y:S05]  /*01a0*/  @P0 BRA `(.L_x_12) ;  /* 0x0000000400b80947 */ /* 0x001fea0003800000 */
[----:B------:R-:W-:Y:S01]  /*01b0*/  ISETP.GE.U32.AND P0, PT, R2, 0x8, PT ;  /* 0x000000080200780c */ /* 0x000fe20003f06070 */
[----:B------:R-:W-:Y:S01]  /*01c0*/  IMAD R4, R0, UR7, RZ ;  /* 0x0000000700047c24 */ /* 0x000fe2000f8e02ff */
[----:B------:R-:W-:Y:S01]  /*01d0*/  MOV R6, RZ ;  /* 0x000000ff00067202 */ /* 0x000fe20000000f00 */
[----:B------:R-:W-:Y:S01]  /*01e0*/  IMAD R5, R3, R2, RZ ;  /* 0x0000000203057224 */ /* 0x000fe200078e02ff */
[----:B------:R-:W-:-:S09]  /*01f0*/  CS2R R20, SRZ ;  /* 0x0000000000147805 */ /* 0x000fd2000001ff00 */
[----:B------:R-:W-:Y:S05]  /*0200*/  @!P0 BRA `(.L_x_13) ;  /* 0x0000000000b88947 */ /* 0x000fea0003800000 */
[----:B------:R-:W-:Y:S01]  /*0210*/  LOP3.LUT R6, R2, 0x7ffffff8, RZ, 0xc0, !PT ;  /* 0x7ffffff802067812 */ /* 0x000fe200078ec0ff */
[----:B------:R-:W-:Y:S01]  /*0220*/  IMAD.MOV.U32 R9, RZ, RZ, R5 ;  /* 0x000000ffff097224 */ /* 0x000fe200078e0005 */
[----:B------:R-:W-:Y:S02]  /*0230*/  MOV R8, R4 ;  /* 0x0000000400087202 */ /* 0x000fe40000000f00 */
[----:B------:R-:W-:Y:S01]  /*0240*/  CS2R R20, SRZ ;  /* 0x0000000000147805 */ /* 0x000fe2000001ff00 */
[----:B------:R-:W-:-:S07]  /*0250*/  IMAD.MOV R7, RZ, RZ, -R6 ;  /* 0x000000ffff077224 */ /* 0x000fce00078e0a06 */
.L_x_14:
[----:B0-----:R-:W0:Y:S08]  /*0260*/  LDC.64 R14, c[0x0][0x398] ;  /* 0x0000e600ff0e7b82 */ /* 0x001e300000000a00 */
[----:B------:R-:W1:Y:S01]  /*0270*/  LDC.64 R10, c[0x0][0x3a0] ;  /* 0x0000e800ff0a7b82 */ /* 0x000e620000000a00 */
[----:B0-----:R-:W-:-:S05]  /*0280*/  IMAD.WIDE R14, R8, 0x8, R14 ;  /* 0x00000008080e7825 */ /* 0x001fca00078e020e */
[----:B------:R-:W2:Y:S01]  /*0290*/  LDG.E.64 R18, desc[UR12][R14.64] ;  /* 0x0000000c0e127981 */ /* 0x000ea2000c1e1b00 */
[----:B-1----:R-:W-:-:S05]  /*02a0*/  IMAD.WIDE R10, R9, 0x8, R10 ;  /* 0x00000008090a7825 */ /* 0x002fca00078e020a */
[----:B------:R-:W2:Y:S02]  /*02b0*/  LDG.E.64 R16, desc[UR12][R10.64] ;  /* 0x0000000c0a107981 */ /* 0x000ea4000c1e1b00 */
[----:B--2---:R-:W-:-:S07]  /*02c0*/  DFMA R18, R18, R16, R20 ;  /* 0x000000101212722b */ /* 0x004fce0000000014 */
[----:B------:R0:W-:Y:S04]  /*02d0*/  STG.E.64 desc[UR12][R12.64], R18 ;  /* 0x000000120c007986 */ /* 0x0001e8000c101b0c */
[----:B------:R-:W2:Y:S04]  /*02e0*/  LDG.E.64 R20, desc[UR12][R14.64+0x8] ;  /* 0x0000080c0e147981 */ /* 0x000ea8000c1e1b00 */
[----:B------:R-:W2:Y:S02]  /*02f0*/  LDG.E.64 R16, desc[UR12][R10.64+0x8] ;  /* 0x0000080c0a107981 */ /* 0x000ea4000c1e1b00 */
[----:B--2---:R-:W-:-:S07]  /*0300*/  DFMA R20, R20, R16, R18 ;  /* 0x000000101414722b */ /* 0x004fce0000000012 */
[----:B------:R1:W-:Y:S04]  /*0310*/  STG.E.64 desc[UR12][R12.64], R20 ;  /* 0x000000140c007986 */ /* 0x0003e8000c101b0c */
[----:B------:R-:W2:Y:S04]  /*0320*/  LDG.E.64 R22, desc[UR12][R14.64+0x10] ;  /* 0x0000100c0e167981 */ /* 0x000ea8000c1e1b00 */
[----:B------:R-:W2:Y:S02]  /*0330*/  LDG.E.64 R16, desc[UR12][R10.64+0x10] ;  /* 0x0000100c0a107981 */ /* 0x000ea4000c1e1b00 */
[----:B--2---:R-:W-:-:S07]  /*0340*/  DFMA R22, R22, R16, R20 ;  /* 0x000000101616722b */ /* 0x004fce0000000014 */
[----:B------:R2:W-:Y:S04]  /*0350*/  STG.E.64 desc[UR12][R12.64], R22 ;  /* 0x000000160c007986 */ /* 0x0005e8000c101b0c */
[----:B------:R-:W3:Y:S04]  /*0360*/  LDG.E.64 R24, desc[UR12][R14.64+0x18] ;  /* 0x0000180c0e187981 */ /* 0x000ee8000c1e1b00 */
[----:B------:R-:W3:Y:S02]  /*0370*/  LDG.E.64 R16, desc[UR12][R10.64+0x18] ;  /* 0x0000180c0a107981 */ /* 0x000ee4000c1e1b00 */
[----:B---3--:R-:W-:-:S07]  /*0380*/  DFMA R24, R24, R16, R22 ;  /* 0x000000101818722b */ /* 0x008fce0000000016 */
[----:B------:R3:W-:Y:S04]  /*0390*/  STG.E.64 desc[UR12][R12.64], R24 ;  /* 0x000000180c007986 */ /* 0x0007e8000c101b0c */
[----:B------:R-:W4:Y:S04]  /*03a0*/  LDG.E.64 R16, desc[UR12][R14.64+0x20] ;  /* 0x0000200c0e107981 */ /* 0x000f28000c1e1b00 */
[----:B0-----:R-:W4:Y:S02]  /*03b0*/  LDG.E.64 R18, desc[UR12][R10.64+0x20] ;  /* 0x0000200c0a127981 */ /* 0x001f24000c1e1b00 */
[----:B----4-:R-:W-:-:S07]  /*03c0*/  DFMA R16, R16, R18, R24 ;  /* 0x000000121010722b */ /* 0x010fce0000000018 */
[----:B------:R0:W-:Y:S04]  /*03d0*/  STG.E.64 desc[UR12][R12.64], R16 ;  /* 0x000000100c007986 */ /* 0x0001e8000c101b0c */
[----:B------:R-:W4:Y:S04]  /*03e0*/  LDG.E.64 R18, desc[UR12][R14.64+0x28] ;  /* 0x0000280c0e127981 */ /* 0x000f28000c1e1b00 */
[----:B-1----:R-:W4:Y:S02]  /*03f0*/  LDG.E.64 R20, desc[UR12][R10.64+0x28] ;  /* 0x0000280c0a147981 */ /* 0x002f24000c1e1b00 */
[----:B----4-:R-:W-:-:S07]  /*0400*/  DFMA R18, R18, R20, R16 ;  /* 0x000000141212722b */ /* 0x010fce0000000010 */
[----:B------:R0:W-:Y:S04]  /*0410*/  STG.E.64 desc[UR12][R12.64], R18 ;  /* 0x000000120c007986 */ /* 0x0001e8000c101b0c */
[----:B------:R-:W4:Y:S04]  /*0420*/  LDG.E.64 R20, desc[UR12][R14.64+0x30] ;  /* 0x0000300c0e147981 */ /* 0x000f28000c1e1b00 */
[----:B--2---:R-:W4:Y:S02]  /*0430*/  LDG.E.64 R22, desc[UR12][R10.64+0x30] ;  /* 0x0000300c0a167981 */ /* 0x004f24000c1e1b00 */
[----:B----4-:R-:W-:-:S07]  /*0440*/  DFMA R22, R20, R22, R18 ;  /* 0x000000161416722b */ /* 0x010fce0000000012 */
[----:B------:R0:W-:Y:S04]  /*0450*/  STG.E.64 desc[UR12][R12.64], R22 ;  /* 0x000000160c007986 */ /* 0x0001e8000c101b0c */
[----:B------:R-:W2:Y:S04]  /*0460*/  LDG.E.64 R20, desc[UR12][R14.64+0x38] ;  /* 0x0000380c0e147981 */ /* 0x000ea8000c1e1b00 */
[----:B---3--:R-:W2:Y:S01]  /*0470*/  LDG.E.64 R24, desc[UR12][R10.64+0x38] ;  /* 0x0000380c0a187981 */ /* 0x008ea2000c1e1b00 */
[----:B------:R-:W-:-:S04]  /*0480*/  IADD3 R7, PT, PT, R7, 0x8, RZ ;  /* 0x0000000807077810 */ /* 0x000fc80007ffe0ff */
[----:B------:R-:W-:Y:S01]  /*0490*/  ISETP.NE.AND P0, PT, R7, RZ, PT ;  /* 0x000000ff0700720c */ /* 0x000fe20003f05270 */
[----:B------:R-:W-:Y:S01]  /*04a0*/  VIADD R8, R8, 0x8 ;  /* 0x0000000808087836 */ /* 0x000fe20000000000 */
[----:B------:R-:W-:Y:S01]  /*04b0*/  IADD3 R9, PT, PT, R9, 0x8, RZ ;  /* 0x0000000809097810 */ /* 0x000fe20007ffe0ff */
[----:B--2---:R-:W-:-:S07]  /*04c0*/  DFMA R20, R20, R24, R22 ;  /* 0x000000181414722b */ /* 0x004fce0000000016 */
[----:B------:R0:W-:Y:S03]  /*04d0*/  STG.E.64 desc[UR12][R12.64], R20 ;  /* 0x000000140c007986 */ /* 0x0001e6000c101b0c */
[----:B------:R-:W-:Y:S05]  /*04e0*/  @P0 BRA `(.L_x_14) ;  /* 0xfffffffc005c0947 */ /* 0x000fea000383ffff */
.L_x_13:
[----:B------:R-:W-:-:S13]  /*04f0*/  LOP3.LUT P0, R8, R2, 0x7, RZ, 0xc0, !PT ;  /* 0x0000000702087812 */ /* 0x000fda000780c0ff */
[----:B------:R-:W-:Y:S05]  /*0500*/  @!P0 BRA `(.L_x_12) ;  /* 0x0000000000e08947 */ /* 0x000fea0003800000 */
[----:B------:R-:W-:Y:S02]  /*0510*/  ISETP.GE.U32.AND P0, PT, R8, 0x4, PT ;  /* 0x000000040800780c */ /* 0x000fe40003f06070 */
[----:B------:R-:W-:-:S04]  /*0520*/  LOP3.LUT R7, R2, 0x3, RZ, 0xc0, !PT ;  /* 0x0000000302077812 */ /* 0x000fc800078ec0ff */
[----:B------:R-:W-:-:S07]  /*0530*/  ISETP.NE.AND P1, PT, R7, RZ, PT ;  /* 0x000000ff0700720c */ /* 0x000fce0003f25270 */
[----:B------:R-:W-:Y:S06]  /*0540*/  @!P0 BRA `(.L_x_15) ;  /* 0x00000000005c8947 */ /* 0x000fec0003800000 */
[----:B------:R-:W1:Y:S01]  /*0550*/  LDC.64 R10, c[0x0][0x398] ;  /* 0x0000e600ff0a7b82 */ /* 0x000e620000000a00 */
[----:B0-----:R-:W-:Y:S01]  /*0560*/  IADD3 R17, PT, PT, R5, R6, RZ ;  /* 0x0000000605117210 */ /* 0x001fe20007ffe0ff */
[----:B------:R-:W-:-:S06]  /*0570*/  IMAD.IADD R15, R4, 0x1, R6 ;  /* 0x00000001040f7824 */ /* 0x000fcc00078e0206 */
[----:B------:R-:W0:Y:S01]  /*0580*/  LDC.64 R8, c[0x0][0x3a0] ;  /* 0x0000e800ff087b82 */ /* 0x000e220000000a00 */
[----:B-1----:R-:W-:-:S05]  /*0590*/  IMAD.WIDE R10, R15, 0x8, R10 ;  /* 0x000000080f0a7825 */ /* 0x002fca00078e020a */
[----:B------:R-:W2:Y:S01]  /*05a0*/  LDG.E.64 R14, desc[UR12][R10.64] ;  /* 0x0000000c0a0e7981 */ /* 0x000ea2000c1e1b00 */
[----:B0-----:R-:W-:-:S05]  /*05b0*/  IMAD.WIDE R8, R17, 0x8, R8 ;  /* 0x0000000811087825 */ /* 0x001fca00078e0208 */
        /* <DEDUP_REMOVED lines=12> */
[----:B------:R-:W2:Y:S01]  /*0680*/  LDG.E.64 R22, desc[UR12][R8.64+0x18] ;  /* 0x0000180c08167981 */ /* 0x000ea2000c1e1b00 */
[----:B------:R-:W-:Y:S01]  /*0690*/  VIADD R6, R6, 0x4 ;  /* 0x0000000406067836 */ /* 0x000fe20000000000 */
[----:B--2---:R-:W-:-:S07]  /*06a0*/  DFMA R20, R20, R22, R18 ;  /* 0x000000161414722b */ /* 0x004fce0000000012 */
[----:B------:R1:W-:Y:S04]  /*06b0*/  STG.E.64 desc[UR12][R12.64], R20 ;  /* 0x000000140c007986 */ /* 0x0003e8000c101b0c */
.L_x_15:
[----:B------:R-:W-:Y:S05]  /*06c0*/  @!P1 BRA `(.L_x_12) ;  /* 0x0000000000709947 */ /* 0x000fea0003800000 */
[----:B------:R-:W-:-:S13]  /*06d0*/  ISETP.NE.AND P0, PT, R7, 0x1, PT ;  /* 0x000000010700780c */ /* 0x000fda0003f05270 */
[----:B01----:R-:W0:Y:S01]  /*06e0*/  @P0 LDC.64 R18, c[0x0][0x398] ;  /* 0x0000e600ff120b82 */ /* 0x003e220000000a00 */
[----:B------:R-:W-:Y:S01]  /*06f0*/  @P0 IADD3 R7, PT, PT, R4, R6, RZ ;  /* 0x0000000604070210 */ /* 0x000fe20007ffe0ff */
[----:B------:R-:W-:-:S06]  /*0700*/  @P0 IMAD.IADD R23, R5, 0x1, R6 ;  /* 0x0000000105170824 */ /* 0x000fcc00078e0206 */
[----:B------:R-:W1:Y:S01]  /*0710*/  @P0 LDC.64 R8, c[0x0][0x3a0] ;  /* 0x0000e800ff080b82 */ /* 0x000e620000000a00 */
[----:B0-----:R-:W-:-:S04]  /*0720*/  @P0 IMAD.WIDE R18, R7, 0x8, R18 ;  /* 0x0000000807120825 */ /* 0x001fc800078e0212 */
[----:B-1----:R-:W-:Y:S02]  /*0730*/  @P0 IMAD.WIDE R22, R23, 0x8, R8 ;  /* 0x0000000817160825 */ /* 0x002fe400078e0208 */
[----:B------:R-:W2:Y:S04]  /*0740*/  @P0 LDG.E.64 R8, desc[UR12][R18.64] ;  /* 0x0000000c12080981 */ /* 0x000ea8000c1e1b00 */
[----:B------:R-:W2:Y:S01]  /*0750*/  @P0 LDG.E.64 R10, desc[UR12][R22.64] ;  /* 0x0000000c160a0981 */ /* 0x000ea2000c1e1b00 */
[----:B------:R-:W-:-:S04]  /*0760*/  LOP3.LUT R2, R2, 0x1, RZ, 0xc0, !PT ;  /* 0x0000000102027812 */ /* 0x000fc800078ec0ff */
[----:B------:R-:W-:-:S13]  /*0770*/  ISETP.NE.U32.AND P1, PT, R2, 0x1, PT ;  /* 0x000000010200780c */ /* 0x000fda0003f25070 */
[----:B------:R-:W0:Y:S08]  /*0780*/  @!P1 LDC.64 R24, c[0x0][0x398] ;  /* 0x0000e600ff189b82 */ /* 0x000e300000000a00 */
[----:B------:R-:W1:Y:S01]  /*0790*/  @!P1 LDC.64 R16, c[0x0][0x3a0] ;  /* 0x0000e800ff109b82 */ /* 0x000e620000000a00 */
[----:B--2---:R-:W-:-:S07]  /*07a0*/  @P0 DFMA R8, R8, R10, R20 ;  /* 0x0000000a0808022b */ /* 0x004fce0000000014 */
[----:B------:R2:W-:Y:S04]  /*07b0*/  @P0 STG.E.64 desc[UR12][R12.64], R8 ;  /* 0x000000080c000986 */ /* 0x0005e8000c101b0c */
[----:B------:R-:W3:Y:S04]  /*07c0*/  @P0 LDG.E.64 R10, desc[UR12][R18.64+0x8] ;  /* 0x0000080c120a0981 */ /* 0x000ee8000c1e1b00 */
[----:B------:R-:W3:Y:S01]  /*07d0*/  @P0 LDG.E.64 R14, desc[UR12][R22.64+0x8] ;  /* 0x0000080c160e0981 */ /* 0x000ee2000c1e1b00 */
[----:B------:R-:W-:-:S04]  /*07e0*/  @P0 IADD3 R6, PT, PT, R6, 0x2, RZ ;  /* 0x0000000206060810 */ /* 0x000fc80007ffe0ff */
[----:B------:R-:W-:Y:S01]  /*07f0*/  @!P1 IADD3 R27, PT, PT, R5, R6, RZ ;  /* 0x00000006051b9210 */ /* 0x000fe20007ffe0ff */
[----:B------:R-:W-:-:S04]  /*0800*/  @!P1 IMAD.IADD R7, R4, 0x1, R6 ;  /* 0x0000000104079824 */ /* 0x000fc800078e0206 */
[----:B0-----:R-:W-:-:S04]  /*0810*/  @!P1 IMAD.WIDE R4, R7, 0x8, R24 ;  /* 0x0000000807049825 */ /* 0x001fc800078e0218 */
[----:B-1----:R-:W-:Y:S01]  /*0820*/  @!P1 IMAD.WIDE R16, R27, 0x8, R16 ;  /* 0x000000081b109825 */ /* 0x002fe200078e0210 */
[----:B---3--:R-:W-:-:S07]  /*0830*/  @P0 DFMA R20, R10, R14, R8 ;  /* 0x0000000e0a14022b */ /* 0x008fce0000000008 */
[----:B------:R2:W-:Y:S04]  /*0840*/  @P0 STG.E.64 desc[UR12][R12.64], R20 ;  /* 0x000000140c000986 */ /* 0x0005e8000c101b0c */
[----:B------:R-:W3:Y:S04]  /*0850*/  @!P1 LDG.E.64 R4, desc[UR12][R4.64] ;  /* 0x0000000c04049981 */ /* 0x000ee8000c1e1b00 */
[----:B------:R-:W3:Y:S02]  /*0860*/  @!P1 LDG.E.64 R16, desc[UR12][R16.64] ;  /* 0x0000000c10109981 */ /* 0x000ee4000c1e1b00 */
[----:B---3--:R-:W-:-:S07]  /*0870*/  @!P1 DFMA R6, R4, R16, R20 ;  /* 0x000000100406922b */ /* 0x008fce0000000014 */
[----:B------:R2:W-:Y:S04]  /*0880*/  @!P1 STG.E.64 desc[UR12][R12.64], R6 ;  /* 0x000000060c009986 */ /* 0x0005e8000c101b0c */
.L_x_12:
[----:B------:R-:W-:Y:S05]  /*0890*/  BSYNC.RECONVERGENT B0 ;  /* 0x0000000000007941 */ /* 0x000fea0003800200 */
.L_x_11:
[----:B------:R-:W3:Y:S02]  /*08a0*/  LDCU UR8, c[0x0][0x3bc] ;  /* 0x00007780ff0877ac */ /* 0x000ee40008000800 */
[----:B---3--:R-:W-:-:S13]  /*08b0*/  ISETP.LE.AND P0, PT, RZ, UR8, PT ;  /* 0x00000008ff007c0c */ /* 0x008fda000bf03270 */
[----:B------:R-:W-:Y:S05]  /*08c0*/  @!P0 EXIT ;  /* 0x000000000000894d */ /* 0x000fea0003800000 */
[----:B------:R-:W3:Y:S01]  /*08d0*/  LDC.64 R10, c[0x0][0x3a8] ;  /* 0x0000ea00ff0a7b82 */ /* 0x000ee20000000a00 */
[C---:B------:R-:W-:Y:S01]  /*08e0*/  IMAD R2, R3.reuse, UR8, RZ ;  /* 0x0000000803027c24 */ /* 0x040fe2000f8e02ff */
[----:B------:R-:W-:Y:S01]  /*08f0*/  UISETP.GE.U32.AND UP0, UPT, UR8, 0x7, UPT ;  /* 0x000000070800788c */ /* 0x000fe2000bf06070 */
[----:B--2---:R-:W-:Y:S01]  /*0900*/  IMAD.MOV.U32 R7, RZ, RZ, RZ ;  /* 0x000000ffff077224 */ /* 0x004fe200078e00ff */
[----:B------:R-:W-:Y:S01]  /*0910*/  UIADD3 UR5, UPT, UPT, UR8, 0x1, URZ ;  /* 0x0000000108057890 */ /* 0x000fe2000fffe0ff */
[----:B------:R-:W-:-:S05]  /*0920*/  IMAD.IADD R9, R3, 0x1, R2 ;  /* 0x0000000103097824 */ /* 0x000fca00078e0202 */
[----:B------:R-:W-:-:S05]  /*0930*/  IADD3 R5, PT, PT, R9, UR8, RZ ;  /* 0x0000000809057c10 */ /* 0x000fca000fffe0ff */
[----:B------:R-:W-:-:S04]  /*0940*/  IMAD R5, R5, UR7, R0 ;  /* 0x0000000705057c24 */ /* 0x000fc8000f8e0200 */
[----:B---3--:R-:W-:Y:S01]  /*0950*/  IMAD.WIDE R10, R5, 0x8, R10 ;  /* 0x00000008050a7825 */ /* 0x008fe200078e020a */
[----:B------:R-:W-:Y:S06]  /*0960*/  BRA.U !UP0, `(.L_x_16) ;  /* 0x0000000908347547 */ /* 0x000fec000b800000 */
[----:B------:R-:W2:Y:S01]  /*0970*/  LDC.64 R4, c[0x0][0x380] ;  /* 0x0000e000ff047b82 */ /* 0x000ea20000000a00 */
[C---:B01----:R-:W-:Y:S01]  /*0980*/  IADD3 R17, PT, PT, R9.reuse, 0x6, RZ ;  /* 0x0000000609117810 */ /* 0x043fe20007ffe0ff */
[C---:B------:R-:W-:Y:S01]  /*0990*/  VIADD R25, R9.reuse, 0x2 ;  /* 0x0000000209197836 */ /* 0x040fe20000000000 */
[C---:B------:R-:W-:Y:S01]  /*09a0*/  IADD3 R21, PT, PT, R9.reuse, 0x5, RZ ;  /* 0x0000000509157810 */ /* 0x040fe20007ffe0ff */
[C---:B------:R-:W-:Y:S01]  /*09b0*/  VIADD R15, R9.reuse, 0x7 ;  /* 0x00000007090f7836 */ /* 0x040fe20000000000 */
[C---:B------:R-:W-:Y:S01]  /*09c0*/  IADD3 R23, PT, PT, R9.reuse, 0x3, RZ ;  /* 0x0000000309177810 */ /* 0x040fe20007ffe0ff */
[C---:B------:R-:W-:Y:S01]  /*09d0*/  VIADD R19, R9.reuse, 0x4 ;  /* 0x0000000409137836 */ /* 0x040fe20000000000 */
[----:B------:R-:W-:Y:S01]  /*09e0*/  MOV R8, R2 ;  /* 0x0000000200087202 */ /* 0x000fe20000000f00 */
[--C-:B------:R-:W-:Y:S01]  /*09f0*/  IMAD R7, R9, UR7, R0.reuse ;  /* 0x0000000709077c24 */ /* 0x100fe2000f8e0200 */
[----:B------:R-:W-:Y:S01]  /*0a00*/  UIADD3 UR6, UPT, UPT, -UR8, URZ, URZ ;  /* 0x000000ff08067290 */ /* 0x000fe2000fffe1ff */
[--C-:B------:R-:W-:Y:S01]  /*0a10*/  IMAD R20, R17, UR7, R0.reuse ;  /* 0x0000000711147c24 */ /* 0x100fe2000f8e0200 */
[----:B------:R-:W-:Y:S01]  /*0a20*/  ULOP3.LUT UR10, UR5, 0xfffffff8, URZ, 0xc0, !UPT ;  /* 0xfffffff8050a7892 */ /* 0x000fe2000f8ec0ff */
[--C-:B------:R-:W-:Y:S01]  /*0a30*/  IMAD R21, R21, UR7, R0.reuse ;  /* 0x0000000715157c24 */ /* 0x100fe2000f8e0200 */
[----:B------:R-:W0:Y:S01]  /*0a40*/  LDCU UR8, c[0x0][0x3bc] ;  /* 0x00007780ff0877ac */ /* 0x000e220008000800 */
[----:B------:R-:W-:-:S02]  /*0a50*/  IMAD R24, R19, UR7, R0 ;  /* 0x0000000713187c24 */ /* 0x000fc4000f8e0200 */
[----:B------:R-:W-:Y:S01]  /*0a60*/  IMAD R6, R23, UR7, R0 ;  /* 0x0000000717067c24 */ /* 0x000fe2000f8e0200 */
[----:B------:R-:W1:Y:S01]  /*0a70*/  LDCU UR9, c[0x0][0x3c0] ;  /* 0x00007800ff0977ac */ /* 0x000e620008000800 */
[----:B------:R-:W-:Y:S01]  /*0a80*/  UMOV UR4, URZ ;  /* 0x000000ff00047c82 */ /* 0x000fe20008000000 */
[----:B--2---:R-:W-:-:S03]  /*0a90*/  IMAD.WIDE R4, R2, 0x8, R4 ;  /* 0x0000000802047825 */ /* 0x004fc600078e0204 */
[----:B------:R-:W-:Y:S01]  /*0aa0*/  IADD3 R26, P0, PT, R4, 0x20, RZ ;  /* 0x00000020041a7810 */ /* 0x000fe20007f1e0ff */
[----:B------:R-:W-:-:S03]  /*0ab0*/  IMAD.U32 R4, RZ, RZ, UR7 ;  /* 0x00000007ff047e24 */ /* 0x000fc6000f8e00ff */
[----:B------:R-:W-:Y:S01]  /*0ac0*/  IADD3.X R5, PT, PT, RZ, R5, RZ, P0, !PT ;  /* 0x00000005ff057210 */ /* 0x000fe200007fe4ff */
[----:B------:R-:W-:Y:S02]  /*0ad0*/  IMAD R27, R9, R4, UR7 ;  /* 0x00000007091b7e24 */ /* 0x000fe4000f8e0204 */
[--C-:B------:R-:W-:Y:S02]  /*0ae0*/  IMAD R4, R25, UR7, R0.reuse ;  /* 0x0000000719047c24 */ /* 0x100fe4000f8e0200 */
[----:B------:R-:W-:Y:S02]  /*0af0*/  IMAD R9, R15, UR7, R0 ;  /* 0x000000070f097c24 */ /* 0x000fe4000f8e0200 */
[----:B01----:R-:W-:-:S07]  /*0b00*/  IMAD.IADD R25, R0, 0x1, R27 ;  /* 0x0000000100197824 */ /* 0x003fce00078e021b */
.L_x_17:
[----:B------:R-:W-:-:S13]  /*0b10*/  ISETP.NE.AND P0, PT, RZ, UR6, PT ;  /* 0x00000006ff007c0c */ /* 0x000fda000bf05270 */
[----:B------:R-:W2:Y:S01]  /*0b20*/  @!P0 LDG.E.64 R22, desc[UR12][R12.64] ;  /* 0x0000000c0c168981 */ /* 0x000ea2000c1e1b00 */
[----:B------:R-:W0:Y:S01]  /*0b30*/  @P0 LDC.64 R16, c[0x0][0x380] ;  /* 0x0000e000ff100b82 */ /* 0x000e220000000a00 */
[----:B------:R-:W-:-:S07]  /*0b40*/  UIADD3 UR7, UPT, UPT, UR4, 0x1, URZ ;  /* 0x0000000104077890 */ /* 0x000fce000fffe0ff */
[----:B------:R-:W1:Y:S01]  /*0b50*/  @P0 LDC.64 R18, c[0x0][0x3a8] ;  /* 0x0000ea00ff120b82 */ /* 0x000e620000000a00 */
[----:B0-----:R-:W-:Y:S01]  /*0b60*/  @P0 IMAD.WIDE R16, R8, 0x8, R16 ;  /* 0x0000000808100825 */ /* 0x001fe200078e0210 */
[----:B--2---:R0:W-:Y:S04]  /*0b70*/  @!P0 STG.E.64 desc[UR12][R10.64], R22 ;  /* 0x000000160a008986 */ /* 0x0041e8000c101b0c */
[----:B------:R-:W2:Y:S04]  /*0b80*/  @P0 LDG.E.64 R14, desc[UR12][R12.64] ;  /* 0x0000000c0c0e0981 */ /* 0x000ea8000c1e1b00 */
[----:B------:R-:W2:Y:S01]  /*0b90*/  @P0 LDG.E.64 R16, desc[UR12][R16.64] ;  /* 0x0000000c10100981 */ /* 0x000ea2000c1e1b00 */
[----:B------:R-:W-:Y:S01]  /*0ba0*/  UISETP.NE.AND UP0, UPT, UR7, UR8, UPT ;  /* 0x000000080700728c */ /* 0x000fe2000bf05270 */
[----:B-1----:R-:W-:Y:S01]  /*0bb0*/  @P0 IMAD.WIDE R18, R7, 0x8, R18 ;  /* 0x0000000807120825 */ /* 0x002fe200078e0212 */
[----:B------:R-:W-:-:S04]  /*0bc0*/  MOV R27, R5 ;  /* 0x00000005001b7202 */ /* 0x000fc80000000f00 */
[----:B------:R-:W-:-:S05]  /*0bd0*/  PLOP3.LUT P1, PT, PT, PT, UP0, 0x80, 0x8 ;  /* 0x000000000008781c */ /* 0x000fca0003f2f008 */
[----:B------:R-:W1:Y:S01]  /*0be0*/  @UP0 LDCU.64 UR14, c[0x0][0x3a8] ;  /* 0x00007500ff0e07ac */ /* 0x000e620008000a00 */
[----:B--2---:R-:W-:-:S07]  /*0bf0*/  @P0 DMUL R14, R16, R14 ;  /* 0x0000000e100e0228 */ /* 0x004fce0000000000 */
[----:B------:R2:W-:Y:S04]  /*0c00*/  @P0 STG.E.64 desc[UR12][R18.64], R14 ;  /* 0x0000000e12000986 */ /* 0x0005e8000c101b0c */
[----:B------:R-:W3:Y:S04]  /*0c10*/  @P1 LDG.E.64 R28, desc[UR12][R26.64+-0x18] ;  /* 0xffffe80c1a1c1981 */ /* 0x000ee8000c1e1b00 */
[----:B0-----:R-:W3:Y:S01]  /*0c20*/  @P1 LDG.E.64 R22, desc[UR12][R12.64] ;  /* 0x0000000c0c161981 */ /* 0x001ee2000c1e1b00 */
[----:B------:R-:W-:-:S05]  /*0c30*/  HFMA2 R16, -RZ, RZ, 0, 4.76837158203125e-07 ;  /* 0x00000008ff107431 */ /* 0x000fca00000001ff */
[----:B-1----:R-:W-:Y:S01]  /*0c40*/  @P1 IMAD.WIDE R16, R25, R16, UR14 ;  /* 0x0000000e19101e25 */ /* 0x002fe2000f8e0210 */
[----:B------:R-:W-:Y:S01]  /*0c50*/  UIADD3 UR7, UPT, UPT, UR4, 0x2, URZ ;  /* 0x0000000204077890 */ /* 0x000fe2000fffe0ff */
[----:B---3--:R-:W-:-:S07]  /*0c60*/  @P1 DMUL R22, R28, R22 ;  /* 0x000000161c161228 */ /* 0x008fce0000000000 */
[----:B------:R0:W-:Y:S04]  /*0c70*/  @P1 STG.E.64 desc[UR12][R16.64], R22 ;  /* 0x0000001610001986 */ /* 0x0001e8000c101b0c */
[----:B------:R-:W3:Y:S01]  /*0c80*/  @!P1 LDG.E.64 R16, desc[UR12][R12.64] ;  /* 0x0000000c0c109981 */ /* 0x000ee2000c1e1b00 */
[----:B------:R-:W-:-:S06]  /*0c90*/  UISETP.NE.AND UP0, UPT, UR7, UR8, UPT ;  /* 0x000000080700728c */ /* 0x000fcc000bf05270 */
[----:B------:R-:W-:-:S05]  /*0ca0*/  PLOP3.LUT P0, PT, PT, PT, UP0, 0x80, 0x8 ;  /* 0x000000000008781c */ /* 0x000fca0003f0f008 */
[----:B------:R-:W0:Y:S01]  /*0cb0*/  @UP0 LDCU.64 UR14, c[0x0][0x3a8] ;  /* 0x00007500ff0e07ac */ /* 0x000e220008000a00 */
[----:B---3--:R1:W-:Y:S07]  /*0cc0*/  @!P1 STG.E.64 desc[UR12][R10.64], R16 ;  /* 0x000000100a009986 */ /* 0x0083ee000c101b0c */
[----:B--2---:R-:W2:Y:S04]  /*0cd0*/  @P0 LDG.E.64 R14, desc[UR12][R26.64+-0x10] ;  /* 0xfffff00c1a0e0981 */ /* 0x004ea8000c1e1b00 */
[----:B------:R-:W2:Y:S01]  /*0ce0*/  @P0 LDG.E.64 R28, desc[UR12][R12.64] ;  /* 0x0000000c0c1c0981 */ /* 0x000ea2000c1e1b00 */
[----:B------:R-:W-:-:S04]  /*0cf0*/  IMAD.MOV.U32 R5, RZ, RZ, 0x8 ;  /* 0x00000008ff057424 */ /* 0x000fc800078e00ff */
[----:B0-----:R-:W-:Y:S01]  /*0d00*/  @P0 IMAD.WIDE R22, R4, R5, UR14 ;  /* 0x0000000e04160e25 */ /* 0x001fe2000f8e0205 */
[----:B------:R-:W-:-:S04]  /*0d10*/  UIADD3 UR7, UPT, UPT, UR4, 0x3, URZ ;  /* 0x0000000304077890 */ /* 0x000fc8000fffe0ff */
[----:B------:R-:W-:Y:S01]  /*0d20*/  UISETP.NE.AND UP0, UPT, UR7, UR8, UPT ;  /* 0x000000080700728c */ /* 0x000fe2000bf05270 */
[----:B--2---:R-:W-:-:S07]  /*0d30*/  @P0 DMUL R28, R14, R28 ;  /* 0x0000001c0e1c0228 */ /* 0x004fce0000000000 */
[----:B------:R-:W-:Y:S04]  /*0d40*/  @P0 STG.E.64 desc[UR12][R22.64], R28 ;  /* 0x0000001c16000986 */ /* 0x000fe8000c101b0c */
[----:B------:R-:W2:Y:S01]  /*0d50*/  @!P0 LDG.E.64 R22, desc[UR12][R12.64] ;  /* 0x0000000c0c168981 */ /* 0x000ea2000c1e1b00 */
[----:B------:R-:W-:-:S13]  /*0d60*/  PLOP3.LUT P1, PT, PT, PT, UP0, 0x80, 0x8 ;  /* 0x000000000008781c */ /* 0x000fda0003f2f008 */
[----:B------:R-:W0:Y:S01]  /*0d70*/  @P1 LDC.64 R14, c[0x0][0x3a8] ;  /* 0x0000ea00ff0e1b82 */ /* 0x000e220000000a00 */
[----:B--2---:R-:W-:Y:S04]  /*0d80*/  @!P0 STG.E.64 desc[UR12][R10.64], R22 ;  /* 0x000000160a008986 */ /* 0x004fe8000c101b0c */
[----:B------:R-:W2:Y:S04]  /*0d90*/  @P1 LDG.E.64 R18, desc[UR12][R26.64+-0x8] ;  /* 0xfffff80c1a121981 */ /* 0x000ea8000c1e1b00 */
[----:B-1----:R-:W2:Y:S01]  /*0da0*/  @P1 LDG.E.64 R16, desc[UR12][R12.64] ;  /* 0x0000000c0c101981 */ /* 0x002ea2000c1e1b00 */
[----:B0-----:R-:W-:Y:S01]  /*0db0*/  @P1 IMAD.WIDE R14, R6, 0x8, R14 ;  /* 0x00000008060e1825 */ /* 0x001fe200078e020e */
[----:B------:R-:W-:-:S04]  /*0dc0*/  UIADD3 UR7, UPT, UPT, UR4, 0x4, URZ ;  /* 0x0000000404077890 */ /* 0x000fc8000fffe0ff */
[----:B------:R-:W-:Y:S01]  /*0dd0*/  UISETP.NE.AND UP0, UPT, UR7, UR8, UPT ;  /* 0x000000080700728c */ /* 0x000fe2000bf05270 */
[----:B--2---:R-:W-:-:S07]  /*0de0*/  @P1 DMUL R16, R18, R16 ;  /* 0x0000001012101228 */ /* 0x004fce0000000000 */
[----:B------:R0:W-:Y:S04]  /*0df0*/  @P1 STG.E.64 desc[UR12][R14.64], R16 ;  /* 0x000000100e001986 */ /* 0x0001e8000c101b0c */
[----:B------:R-:W2:Y:S01]  /*0e00*/  @!P1 LDG.E.64 R18, desc[UR12][R12.64] ;  /* 0x0000000c0c129981 */ /* 0x000ea2000c1e1b00 */
[----:B------:R-:W-:-:S13]  /*0e10*/  PLOP3.LUT P0, PT, PT, PT, UP0, 0x80, 0x8 ;  /* 0x000000000008781c */ /* 0x000fda0003f0f008 */
[----:B0-----:R-:W0:Y:S01]  /*0e20*/  @P0 LDC.64 R14, c[0x0][0x3a8] ;  /* 0x0000ea00ff0e0b82 */ /* 0x001e220000000a00 */
[----:B--2---:R1:W-:Y:S04]  /*0e30*/  @!P1 STG.E.64 desc[UR12][R10.64], R18 ;  /* 0x000000120a009986 */ /* 0x0043e8000c101b0c */
[----:B------:R-:W2:Y:S04]  /*0e40*/  @P0 LDG.E.64 R16, desc[UR12][R12.64] ;  /* 0x0000000c0c100981 */ /* 0x000ea8000c1e1b00 */
[----:B-1----:R-:W2:Y:S01]  /*0e50*/  @P0 LDG.E.64 R18, desc[UR12][R26.64] ;  /* 0x0000000c1a120981 */ /* 0x002ea2000c1e1b00 */
[----:B0-----:R-:W-:Y:S01]  /*0e60*/  @P0 IMAD.WIDE R28, R24, 0x8, R14 ;  /* 0x00000008181c0825 */ /* 0x001fe200078e020e */
        /* <DEDUP_REMOVED lines=9> */
[----:B------:R-:W2:Y:S01]  /*0f00*/  @P1 LDG.E.64 R16, desc[UR12][R12.64] ;  /* 0x0000000c0c101981 */ /* 0x000ea2000c1e1b00 */
        /* <DEDUP_REMOVED lines=18> */
[----:B------:R-:W1:Y:S01]  /*1030*/  @P1 LDC.64 R14, c[0x0][0x3a8] ;  /* 0x0000ea00ff0e1b82 */ /* 0x000e620000000a00 */
[----:B--2---:R2:W-:Y:S04]  /*1040*/  @!P0 STG.E.64 desc[UR12][R10.64], R22 ;  /* 0x000000160a008986 */ /* 0x0045e8000c101b0c */
[----:B------:R3:W4:Y:S04]  /*1050*/  @P1 LDG.E.64 R18, desc[UR12][R26.64+0x18] ;  /* 0x0000180c1a121981 */ /* 0x000728000c1e1b00 */
[----:B------:R-:W4:Y:S01]  /*1060*/  @P1 LDG.E.64 R16, desc[UR12][R12.64] ;  /* 0x0000000c0c101981 */ /* 0x000f22000c1e1b00 */
[----:B------:R-:W-:Y:S01]  /*1070*/  UIADD3 UR4, UPT, UPT, UR4, 0x8, URZ ;  /* 0x0000000804047890 */ /* 0x000fe2000fffe0ff */
[----:B---3--:R-:W-:Y:S01]  /*1080*/  IADD3 R26, P0, PT, R26, 0x40, RZ ;  /* 0x000000401a1a7810 */ /* 0x008fe20007f1e0ff */
[----:B----4-:R-:W-:Y:S01]  /*1090*/  @P1 DMUL R16, R18, R16 ;  /* 0x0000001012101228 */ /* 0x010fe20000000000 */
[----:B-1----:R-:W-:-:S06]  /*10a0*/  @P1 IMAD.WIDE R18, R9, 0x8, R14 ;  /* 0x0000000809121825 */ /* 0x002fcc00078e020e */
[----:B------:R1:W-:Y:S04]  /*10b0*/  @P1 STG.E.64 desc[UR12][R18.64], R16 ;  /* 0x0000001012001986 */ /* 0x0003e8000c101b0c */
[----:B------:R-:W3:Y:S01]  /*10c0*/  @!P1 LDG.E.64 R14, desc[UR12][R12.64] ;  /* 0x0000000c0c0e9981 */ /* 0x000ee2000c1e1b00 */
[----:B0-----:R-:W-:Y:S02]  /*10d0*/  MOV R28, UR4 ;  /* 0x00000004001c7c02 */ /* 0x001fe40008000f00 */
[----:B------:R-:W-:Y:S02]  /*10e0*/  IADD3.X R5, PT, PT, RZ, R27, RZ, P0, !PT ;  /* 0x0000001bff057210 */ /* 0x000fe400007fe4ff */
[----:B------:R-:W-:Y:S01]  /*10f0*/  ISETP.NE.AND P0, PT, R28, UR10, PT ;  /* 0x0000000a1c007c0c */ /* 0x000fe2000bf05270 */
[----:B------:R-:W-:-:S02]  /*1100*/  UMOV UR7, UR9 ;  /* 0x0000000900077c82 */ /* 0x000fc40008000000 */
[----:B--2---:R-:W-:Y:S01]  /*1110*/  IMAD.U32 R23, RZ, RZ, UR7 ;  /* 0x00000007ff177e24 */ /* 0x004fe2000f8e00ff */
[----:B------:R-:W-:Y:S01]  /*1120*/  MOV R22, UR7 ;  /* 0x0000000700167c02 */ /* 0x000fe20008000f00 */
[----:B-1----:R-:W-:Y:S01]  /*1130*/  IMAD.U32 R17, RZ, RZ, UR7 ;  /* 0x00000007ff117e24 */ /* 0x002fe2000f8e00ff */
[----:B------:R-:W-:Y:S01]  /*1140*/  MOV R16, UR7 ;  /* 0x0000000700107c02 */ /* 0x000fe20008000f00 */
[----:B------:R-:W-:Y:S01]  /*1150*/  UIADD3 UR6, UPT, UPT, UR6, 0x8, URZ ;  /* 0x0000000806067890 */ /* 0x000fe2000fffe0ff */
[----:B------:R-:W-:Y:S02]  /*1160*/  LEA R4, R23, R4, 0x3 ;  /* 0x0000000417047211 */ /* 0x000fe400078e18ff */
[----:B------:R-:W-:Y:S01]  /*1170*/  LEA R25, R22, R25, 0x3 ;  /* 0x0000001916197211 */ /* 0x000fe200078e18ff */
[----:B------:R-:W-:Y:S01]  /*1180*/  IMAD R7, R16, 0x8, R7 ;  /* 0x0000000810077824 */ /* 0x000fe200078e0207 */
[C---:B------:R-:W-:Y:S02]  /*1190*/  LEA R6, R17.reuse, R6, 0x3 ;  /* 0x0000000611067211 */ /* 0x040fe400078e18ff */
[----:B------:R-:W-:-:S02]  /*11a0*/  LEA R24, R17, R24, 0x3 ;  /* 0x0000001811187211 */ /* 0x000fc400078e18ff */
[----:B------:R-:W-:Y:S02]  /*11b0*/  LEA R21, R16, R21, 0x3 ;  /* 0x0000001510157211 */ /* 0x000fe400078e18ff */
[----:B------:R-:W-:Y:S01]  /*11c0*/  IADD3 R8, PT, PT, R8, 0x8, RZ ;  /* 0x0000000808087810 */ /* 0x000fe20007ffe0ff */
[----:B---3--:R0:W-:Y:S02]  /*11d0*/  @!P1 STG.E.64 desc[UR12][R10.64], R14 ;  /* 0x0000000e0a009986 */ /* 0x0081e4000c101b0c */
[----:B0-----:R-:W-:Y:S01]  /*11e0*/  MOV R15, UR7 ;  /* 0x00000007000f7c02 */ /* 0x001fe20008000f00 */
[----:B------:R-:W-:-:S04]  /*11f0*/  IMAD.U32 R14, RZ, RZ, UR7 ;  /* 0x00000007ff0e7e24 */ /* 0x000fc8000f8e00ff */
[----:B------:R-:W-:Y:S01]  /*1200*/  IMAD R20, R15, 0x8, R20 ;  /* 0x000000080f147824 */ /* 0x000fe200078e0214 */
[----:B------:R-:W-:Y:S01]  /*1210*/  LEA R9, R14, R9, 0x3 ;  /* 0x000000090e097211 */ /* 0x000fe200078e18ff */
[----:B------:R-:W-:Y:S06]  /*1220*/  @P0 BRA `(.L_x_17) ;  /* 0xfffffff800380947 */ /* 0x000fec000383ffff */
[----:B------:R-:W-:-:S07]  /*1230*/  IMAD.U32 R7, RZ, RZ, UR10 ;  /* 0x0000000aff077e24 */ /* 0x000fce000f8e00ff */
.L_x_16:
[----:B------:R-:W-:-:S06]  /*1240*/  ULOP3.LUT UP0, UR4, UR5, 0x7, URZ, 0xc0, !UPT ;  /* 0x0000000705047892 */ /* 0x000fcc000f80c0ff */
[----:B------:R-:W-:-:S13]  /*1250*/  PLOP3.LUT P0, PT, PT, PT, UP0, 0x80, 0x8 ;  /* 0x000000000008781c */ /* 0x000fda0003f0f008 */
[----:B------:R-:W-:Y:S05]  /*1260*/  @!P0 EXIT ;  /* 0x000000000000894d */ /* 0x000fea0003800000 */
[----:B------:R-:W-:Y:S02]  /*1270*/  MOV R4, UR4 ;  /* 0x0000000400047c02 */ /* 0x000fe40008000f00 */
[----:B------:R-:W-:Y:S02]  /*1280*/  IADD3 R6, PT, PT, R3, R2, RZ ;  /* 0x0000000203067210 */ /* 0x000fe40007ffe0ff */
[----:B------:R-:W-:-:S13]  /*1290*/  ISETP.GE.U32.AND P0, PT, R4, 0x4, PT ;  /* 0x000000040400780c */ /* 0x000fda0003f06070 */
[----:B------:R-:W-:Y:S05]  /*12a0*/  @!P0 BRA `(.L_x_18) ;  /* 0x0000000000cc8947 */ /* 0x000fea0003800000 */
[----:B------:R-:W2:Y:S01]  /*12b0*/  LDC.64 R4, c[0x0][0x380] ;  /* 0x0000e000ff047b82 */ /* 0x000ea20000000a00 */
[----:B------:R-:W-:Y:S01]  /*12c0*/  ISETP.NE.AND P1, PT, R7, UR8, PT ;  /* 0x0000000807007c0c */ /* 0x000fe2000bf25270 */
[----:B01----:R-:W-:-:S12]  /*12d0*/  IMAD.IADD R19, R2, 0x1, R7 ;  /* 0x0000000102137824 */ /* 0x003fd800078e0207 */
[----:B------:R-:W3:Y:S01]  /*12e0*/  @P1 LDG.E.64 R16, desc[UR12][R12.64] ;  /* 0x0000000c0c101981 */ /* 0x000ee2000c1e1b00 */
[----:B------:R-:W0:Y:S01]  /*12f0*/  @P1 LDC.64 R8, c[0x0][0x3a8] ;  /* 0x0000ea00ff081b82 */ /* 0x000e220000000a00 */
[----:B--2---:R-:W-:-:S05]  /*1300*/  IMAD.WIDE R4, R19, 0x8, R4 ;  /* 0x0000000813047825 */ /* 0x004fca00078e0204 */
[----:B------:R-:W3:Y:S01]  /*1310*/  @P1 LDG.E.64 R14, desc[UR12][R4.64] ;  /* 0x0000000c040e1981 */ /* 0x000ee2000c1e1b00 */
[----:B------:R-:W-:-:S05]  /*1320*/  @P1 IADD3 R19, PT, PT, R3, R19, RZ ;  /* 0x0000001303131210 */ /* 0x000fca0007ffe0ff */
[----:B------:R-:W-:Y:S01]  /*1330*/  @P1 IMAD R19, R19, UR7, R0 ;  /* 0x0000000713131c24 */ /* 0x000fe2000f8e0200 */
[----:B------:R-:W-:Y:S01]  /*1340*/  IADD3 R25, PT, PT, R7, 0x1, RZ ;  /* 0x0000000107197810 */ /* 0x000fe20007ffe0ff */
[----:B---3--:R-:W-:Y:S02]  /*1350*/  @P1 DMUL R14, R14, R16 ;  /* 0x000000100e0e1228 */ /* 0x008fe40000000000 */
[----:B0-----:R-:W-:-:S05]  /*1360*/  @P1 IMAD.WIDE R16, R19, 0x8, R8 ;  /* 0x0000000813101825 */ /* 0x001fca00078e0208 */
[----:B------:R0:W-:Y:S04]  /*1370*/  @P1 STG.E.64 desc[UR12][R16.64], R14 ;  /* 0x0000000e10001986 */ /* 0x0001e8000c101b0c */
[----:B------:R-:W2:Y:S01]  /*1380*/  @!P1 LDG.E.64 R18, desc[UR12][R12.64] ;  /* 0x0000000c0c129981 */ /* 0x000ea2000c1e1b00 */
[----:B------:R-:W-:-:S13]  /*1390*/  ISETP.NE.AND P0, PT, R25, UR8, PT ;  /* 0x0000000819007c0c */ /* 0x000fda000bf05270 */
[----:B------:R-:W0:Y:S01]  /*13a0*/  @P0 LDC.64 R8, c[0x0][0x3a8] ;  /* 0x0000ea00ff080b82 */ /* 0x000e220000000a00 */
[----:B--2---:R1:W-:Y:S04]  /*13b0*/  @!P1 STG.E.64 desc[UR12][R10.64], R18 ;  /* 0x000000120a009986 */ /* 0x0043e8000c101b0c */
[----:B------:R-:W2:Y:S04]  /*13c0*/  @P0 LDG.E.64 R20, desc[UR12][R4.64+0x8] ;  /* 0x0000080c04140981 */ /* 0x000ea8000c1e1b00 */
[----:B------:R-:W2:Y:S01]  /*13d0*/  @P0 LDG.E.64 R22, desc[UR12][R12.64] ;  /* 0x0000000c0c160981 */ /* 0x000ea2000c1e1b00 */
[----:B------:R-:W-:-:S04]  /*13e0*/  @P0 IMAD.IADD R25, R6, 0x1, R25 ;  /* 0x0000000106190824 */ /* 0x000fc800078e0219 */
[----:B------:R-:W-:-:S04]  /*13f0*/  @P0 IMAD R25, R25, UR7, R0 ;  /* 0x0000000719190c24 */ /* 0x000fc8000f8e0200 */
[----:B0-----:R-:W-:Y:S01]  /*1400*/  @P0 IMAD.WIDE R14, R25, 0x8, R8 ;  /* 0x00000008190e0825 */ /* 0x001fe200078e0208 */
[----:B--2---:R-:W-:-:S07]  /*1410*/  @P0 DMUL R20, R20, R22 ;  /* 0x0000001614140228 */ /* 0x004fce0000000000 */
[----:B------:R0:W-:Y:S04]  /*1420*/  @P0 STG.E.64 desc[UR12][R14.64], R20 ;  /* 0x000000140e000986 */ /* 0x0001e8000c101b0c */
[----:B------:R-:W2:Y:S01]  /*1430*/  @!P0 LDG.E.64 R16, desc[UR12][R12.64] ;  /* 0x0000000c0c108981 */ /* 0x000ea2000c1e1b00 */
[----:B------:R-:W-:-:S04]  /*1440*/  IADD3 R25, PT, PT, R7, 0x2, RZ ;  /* 0x0000000207197810 */ /* 0x000fc80007ffe0ff */
[----:B------:R-:W-:-:S13]  /*1450*/  ISETP.NE.AND P1, PT, R25, UR8, PT ;  /* 0x0000000819007c0c */ /* 0x000fda000bf25270 */
[----:B------:R-:W3:Y:S01]  /*1460*/  @P1 LDC.64 R8, c[0x0][0x3a8] ;  /* 0x0000ea00ff081b82 */ /* 0x000ee20000000a00 */
[----:B--2---:R2:W-:Y:S04]  /*1470*/  @!P0 STG.E.64 desc[UR12][R10.64], R16 ;  /* 0x000000100a008986 */ /* 0x0045e8000c101b0c */
[----:B-1----:R-:W4:Y:S04]  /*1480*/  @P1 LDG.E.64 R18, desc[UR12][R4.64+0x10] ;  /* 0x0000100c04121981 */ /* 0x002f28000c1e1b00 */
[----:B------:R-:W4:Y:S01]  /*1490*/  @P1 LDG.E.64 R22, desc[UR12][R12.64] ;  /* 0x0000000c0c161981 */ /* 0x000f22000c1e1b00 */
[----:B------:R-:W-:-:S05]  /*14a0*/  @P1 IADD3 R25, PT, PT, R6, R25, RZ ;  /* 0x0000001906191210 */ /* 0x000fca0007ffe0ff */
[----:B------:R-:W-:-:S04]  /*14b0*/  @P1 IMAD R25, R25, UR7, R0 ;  /* 0x0000000719191c24 */ /* 0x000fc8000f8e0200 */
[----:B---3--:R-:W-:Y:S01]  /*14c0*/  @P1 IMAD.WIDE R8, R25, 0x8, R8 ;  /* 0x0000000819081825 */ /* 0x008fe200078e0208 */
[----:B----4-:R-:W-:-:S07]  /*14d0*/  @P1 DMUL R18, R18, R22 ;  /* 0x0000001612121228 */ /* 0x010fce0000000000 */
[----:B------:R1:W-:Y:S04]  /*14e0*/  @P1 STG.E.64 desc[UR12][R8.64], R18 ;  /* 0x0000001208001986 */ /* 0x0003e8000c101b0c */
[----:B0-----:R-:W3:Y:S01]  /*14f0*/  @!P1 LDG.E.64 R14, desc[UR12][R12.64] ;  /* 0x0000000c0c0e9981 */ /* 0x001ee2000c1e1b00 */
[----:B------:R-:W-:-:S05]  /*1500*/  VIADD R23, R7, 0x3 ;  /* 0x0000000307177836 */ /* 0x000fca0000000000 */
[----:B------:R-:W-:-:S13]  /*1510*/  ISETP.NE.AND P0, PT, R23, UR8, PT ;  /* 0x0000000817007c0c */ /* 0x000fda000bf05270 */
[----:B------:R-:W1:Y:S01]  /*1520*/  @P0 LDC.64 R20, c[0x0][0x3a8] ;  /* 0x0000ea00ff140b82 */ /* 0x000e620000000a00 */
[----:B---3--:R3:W-:Y:S04]  /*1530*/  @!P1 STG.E.64 desc[UR12][R10.64], R14 ;  /* 0x0000000e0a009986 */ /* 0x0087e8000c101b0c */
[----:B------:R-:W4:Y:S04]  /*1540*/  @P0 LDG.E.64 R4, desc[UR12][R4.64+0x18] ;  /* 0x0000180c04040981 */ /* 0x000f28000c1e1b00 */
[----:B--2---:R-:W4:Y:S01]  /*1550*/  @P0 LDG.E.64 R16, desc[UR12][R12.64] ;  /* 0x0000000c0c100981 */ /* 0x004f22000c1e1b00 */
[----:B------:R-:W-:-:S05]  /*1560*/  @P0 IADD3 R23, PT, PT, R6, R23, RZ ;  /* 0x0000001706170210 */ /* 0x000fca0007ffe0ff */
[----:B------:R-:W-:-:S04]  /*1570*/  @P0 IMAD R23, R23, UR7, R0 ;  /* 0x0000000717170c24 */ /* 0x000fc8000f8e0200 */
[----:B-1----:R-:W-:Y:S01]  /*1580*/  @P0 IMAD.WIDE R8, R23, 0x8, R20 ;  /* 0x0000000817080825 */ /* 0x002fe200078e0214 */
[----:B----4-:R-:W-:-:S07]  /*1590*/  @P0 DMUL R16, R4, R16 ;  /* 0x0000001004100228 */ /* 0x010fce0000000000 */
[----:B------:R3:W-:Y:S04]  /*15a0*/  @P0 STG.E.64 desc[UR12][R8.64], R16 ;  /* 0x0000001008000986 */ /* 0x0007e8000c101b0c */
[----:B------:R-:W2:Y:S01]  /*15b0*/  @!P0 LDG.E.64 R18, desc[UR12][R12.64] ;  /* 0x0000000c0c128981 */ /* 0x000ea2000c1e1b00 */
[----:B------:R-:W-:-:S03]  /*15c0*/  IADD3 R7, PT, PT, R7, 0x4, RZ ;  /* 0x0000000407077810 */ /* 0x000fc60007ffe0ff */
[----:B--2---:R3:W-:Y:S04]  /*15d0*/  @!P0 STG.E.64 desc[UR12][R10.64], R18 ;  /* 0x000000120a008986 */ /* 0x0047e8000c101b0c */
.L_x_18:
[----:B------:R-:W-:-:S06]  /*15e0*/  ULOP3.LUT UP0, UR5, UR5, 0x3, URZ, 0xc0, !UPT ;  /* 0x0000000305057892 */ /* 0x000fcc000f80c0ff */
[----:B------:R-:W-:-:S13]  /*15f0*/  PLOP3.LUT P0, PT, PT, PT, UP0, 0x80, 0x8 ;  /* 0x000000000008781c */ /* 0x000fda0003f0f008 */
[----:B------:R-:W-:Y:S05]  /*1600*/  @!P0 EXIT ;  /* 0x000000000000894d */ /* 0x000fea0003800000 */
[----:B------:R-:W-:-:S05]  /*1610*/  IMAD.U32 R4, RZ, RZ, UR5 ;  /* 0x00000005ff047e24 */ /* 0x000fca000f8e00ff */
[----:B------:R-:W-:-:S13]  /*1620*/  ISETP.NE.AND P0, PT, R4, 0x1, PT ;  /* 0x000000010400780c */ /* 0x000fda0003f05270 */
[----:B------:R-:W-:Y:S05]  /*1630*/  @!P0 BRA `(.L_x_19) ;  /* 0x00000000006c8947 */ /* 0x000fea0003800000 */
[----:B------:R-:W2:Y:S01]  /*1640*/  LDC.64 R4, c[0x0][0x380] ;  /* 0x0000e000ff047b82 */ /* 0x000ea20000000a00 */
[----:B------:R-:W-:Y:S02]  /*1650*/  ISETP.NE.AND P1, PT, R7, UR8, PT ;  /* 0x0000000807007c0c */ /* 0x000fe4000bf25270 */
[----:B01-3--:R-:W-:-:S11]  /*1660*/  IADD3 R19, PT, PT, R2, R7, RZ ;  /* 0x0000000702137210 */ /* 0x00bfd60007ffe0ff */
[----:B------:R-:W3:Y:S01]  /*1670*/  @P1 LDG.E.64 R16, desc[UR12][R12.64] ;  /* 0x0000000c0c101981 */ /* 0x000ee2000c1e1b00 */
[----:B------:R-:W0:Y:S01]  /*1680*/  @P1 LDC.64 R8, c[0x0][0x3a8] ;  /* 0x0000ea00ff081b82 */ /* 0x000e220000000a00 */
[----:B--2---:R-:W-:-:S05]  /*1690*/  IMAD.WIDE R4, R19, 0x8, R4 ;  /* 0x0000000813047825 */ /* 0x004fca00078e0204 */
[----:B------:R-:W3:Y:S01]  /*16a0*/  @P1 LDG.E.64 R14, desc[UR12][R4.64] ;  /* 0x0000000c040e1981 */ /* 0x000ee2000c1e1b00 */
[----:B------:R-:W-:-:S05]  /*16b0*/  @P1 IADD3 R19, PT, PT, R3, R19, RZ ;  /* 0x0000001303131210 */ /* 0x000fca0007ffe0ff */
[----:B------:R-:W-:-:S04]  /*16c0*/  @P1 IMAD R19, R19, UR7, R0 ;  /* 0x0000000713131c24 */ /* 0x000fc8000f8e0200 */
[----:B0-----:R-:W-:Y:S01]  /*16d0*/  @P1 IMAD.WIDE R8, R19, 0x8, R8 ;  /* 0x0000000813081825 */ /* 0x001fe200078e0208 */
[----:B---3--:R-:W-:-:S07]  /*16e0*/  @P1 DMUL R14, R14, R16 ;  /* 0x000000100e0e1228 */ /* 0x008fce0000000000 */
[----:B------:R0:W-:Y:S04]  /*16f0*/  @P1 STG.E.64 desc[UR12][R8.64], R14 ;  /* 0x0000000e08001986 */ /* 0x0001e8000c101b0c */
[----:B------:R-:W2:Y:S01]  /*1700*/  @!P1 LDG.E.64 R16, desc[UR12][R12.64] ;  /* 0x0000000c0c109981 */ /* 0x000ea2000c1e1b00 */
[----:B------:R-:W-:-:S05]  /*1710*/  VIADD R23, R7, 0x1 ;  /* 0x0000000107177836 */ /* 0x000fca0000000000 */
[----:B------:R-:W-:-:S13]  /*1720*/  ISETP.NE.AND P0, PT, R23, UR8, PT ;  /* 0x0000000817007c0c */ /* 0x000fda000bf05270 */
[----:B------:R-:W0:Y:S01]  /*1730*/  @P0 LDC.64 R20, c[0x0][0x3a8] ;  /* 0x0000ea00ff140b82 */ /* 0x000e220000000a00 */
[----:B--2---:R2:W-:Y:S04]  /*1740*/  @!P1 STG.E.64 desc[UR12][R10.64], R16 ;  /* 0x000000100a009986 */ /* 0x0045e8000c101b0c */
[----:B------:R-:W3:Y:S04]  /*1750*/  @P0 LDG.E.64 R4, desc[UR12][R4.64+0x8] ;  /* 0x0000080c04040981 */ /* 0x000ee8000c1e1b00 */
[----:B------:R-:W3:Y:S01]  /*1760*/  @P0 LDG.E.64 R18, desc[UR12][R12.64] ;  /* 0x0000000c0c120981 */ /* 0x000ee2000c1e1b00 */
[----:B------:R-:W-:-:S05]  /*1770*/  @P0 IADD3 R23, PT, PT, R6, R23, RZ ;  /* 0x0000001706170210 */ /* 0x000fca0007ffe0ff */
[----:B------:R-:W-:-:S04]  /*1780*/  @P0 IMAD R23, R23, UR7, R0 ;  /* 0x0000000717170c24 */ /* 0x000fc8000f8e0200 */
[----:B0-----:R-:W-:Y:S01]  /*1790*/  @P0 IMAD.WIDE R8, R23, 0x8, R20 ;  /* 0x0000000817080825 */ /* 0x001fe200078e0214 */
[----:B---3--:R-:W-:-:S07]  /*17a0*/  @P0 DMUL R18, R4, R18 ;  /* 0x0000001204120228 */ /* 0x008fce0000000000 */
[----:B------:R2:W-:Y:S04]  /*17b0*/  @P0 STG.E.64 desc[UR12][R8.64], R18 ;  /* 0x0000001208000986 */ /* 0x0005e8000c101b0c */
[----:B------:R-:W3:Y:S01]  /*17c0*/  @!P0 LDG.E.64 R14, desc[UR12][R12.64] ;  /* 0x0000000c0c0e8981 */ /* 0x000ee2000c1e1b00 */
[----:B------:R-:W-:-:S03]  /*17d0*/  IADD3 R7, PT, PT, R7, 0x2, RZ ;  /* 0x0000000207077810 */ /* 0x000fc60007ffe0ff */
[----:B---3--:R2:W-:Y:S04]  /*17e0*/  @!P0 STG.E.64 desc[UR12][R10.64], R14 ;  /* 0x0000000e0a008986 */ /* 0x0085e8000c101b0c */
.L_x_19:
[----:B------:R-:W-:-:S06]  /*17f0*/  ULOP3.LUT UR4, UR8, 0x1, URZ, 0xc0, !UPT ;  /* 0x0000000108047892 */ /* 0x000fcc000f8ec0ff */
[----:B------:R-:W-:-:S05]  /*1800*/  IMAD.U32 R4, RZ, RZ, UR4 ;  /* 0x00000004ff047e24 */ /* 0x000fca000f8e00ff */
[----:B------:R-:W-:-:S13]  /*1810*/  ISETP.NE.U32.AND P0, PT, R4, 0x1, PT ;  /* 0x000000010400780c */ /* 0x000fda0003f05070 */
[----:B------:R-:W-:Y:S05]  /*1820*/  @!P0 EXIT ;  /* 0x000000000000894d */ /* 0x000fea0003800000 */
[----:B------:R-:W-:-:S13]  /*1830*/  ISETP.NE.AND P0, PT, R7, UR8, PT ;  /* 0x0000000807007c0c */ /* 0x000fda000bf05270 */
[----:B------:R-:W-:Y:S05]  /*1840*/  @!P0 BRA `(.L_x_20) ;  /* 0x0000000000308947 */ /* 0x000fea0003800000 */
[----:B------:R-:W4:Y:S01]  /*1850*/  LDC.64 R4, c[0x0][0x380] ;  /* 0x0000e000ff047b82 */ /* 0x000f220000000a00 */
[----:B------:R-:W-:Y:S01]  /*1860*/  IADD3 R2, PT, PT, R2, R7, RZ ;  /* 0x0000000702027210 */ /* 0x000fe20007ffe0ff */
[----:B01----:R-:W5:Y:S06]  /*1870*/  LDG.E.64 R12, desc[UR12][R12.64] ;  /* 0x0000000c0c0c7981 */ /* 0x003f6c000c1e1b00 */
[----:B------:R-:W0:Y:S01]  /*1880*/  LDC.64 R6, c[0x0][0x3a8] ;  /* 0x0000ea00ff067b82 */ /* 0x000e220000000a00 */
[----:B----4-:R-:W-:-:S06]  /*1890*/  IMAD.WIDE R4, R2, 0x8, R4 ;  /* 0x0000000802047825 */ /* 0x010fcc00078e0204 */
[----:B------:R-:W5:Y:S01]  /*18a0*/  LDG.E.64 R4, desc[UR12][R4.64] ;  /* 0x0000000c04047981 */ /* 0x000f62000c1e1b00 */
[----:B------:R-:W-:-:S05]  /*18b0*/  IADD3 R3, PT, PT, R3, R2, RZ ;  /* 0x0000000203037210 */ /* 0x000fca0007ffe0ff */
[----:B--23--:R-:W-:-:S04]  /*18c0*/  IMAD R9, R3, UR7, R0 ;  /* 0x0000000703097c24 */ /* 0x00cfc8000f8e0200 */
[----:B0-----:R-:W-:Y:S01]  /*18d0*/  IMAD.WIDE R6, R9, 0x8, R6 ;  /* 0x0000000809067825 */ /* 0x001fe200078e0206 */
[----:B-----5:R-:W-:-:S07]  /*18e0*/  DMUL R2, R4, R12 ;  /* 0x0000000c04027228 */ /* 0x020fce0000000000 */
[----:B------:R-:W-:Y:S01]  /*18f0*/  STG.E.64 desc[UR12][R6.64], R2 ;  /* 0x0000000206007986 */ /* 0x000fe2000c101b0c */
[----:B------:R-:W-:Y:S05]  /*1900*/  EXIT ;  /* 0x000000000000794d */ /* 0x000fea0003800000 */
.L_x_20:
[----:B01----:R-:W4:Y:S04]  /*1910*/  LDG.E.64 R12, desc[UR12][R12.64] ;  /* 0x0000000c0c0c7981 */ /* 0x003f28000c1e1b00 */
[----:B----4-:R-:W-:Y:S01]  /*1920*/  STG.E.64 desc[UR12][R10.64], R12 ;  /* 0x0000000c0a007986 */ /* 0x010fe2000c101b0c */
[----:B------:R-:W-:Y:S05]  /*1930*/  EXIT ;  /* 0x000000000000794d */ /* 0x000fea0003800000 */
.L_x_21:
        /* <DEDUP_REMOVED lines=12> */
.L_x_30:


//--------------------- .text._Z23cudaBackPropagateOutputPdS_S_S_S_S_ii --------------------------
	.section	.text._Z23cudaBackPropagateOutputPdS_S_S_S_S_ii,"ax",@progbits
	.align	128
        .global         _Z23cudaBackPropagateOutputPdS_S_S_S_S_ii
        .type           _Z23cudaBackPropagateOutputPdS_S_S_S_S_ii,@function
        .size           _Z23cudaBackPropagateOutputPdS_S_S_S_S_ii,(.L_x_31 - _Z23cudaBackPropagateOutputPdS_S_S_S_S_ii)
        .other          _Z23cudaBackPropagateOutputPdS_S_S_S_S_ii,@"STO_CUDA_ENTRY STV_DEFAULT"
_Z23cudaBackPropagateOutputPdS_S_S_S_S_ii:
.text._Z23cudaBackPropagateOutputPdS_S_S_S_S_ii:
[----:B------:R-:W-:Y:S01]  /*0000*/  LDC R1, c[0x0][0x37c] ;  /* 0x0000df00ff017b82 */ /* 0x000fe20000000800 */
[----:B------:R-:W0:Y:S07]  /*0010*/  S2R R2, SR_TID.Y ;  /* 0x0000000000027919 */ /* 0x000e2e0000002200 */
[----:B------:R-:W1:Y:S01]  /*0020*/  LDC R0, c[0x0][0x360] ;  /* 0x0000d800ff007b82 */ /* 0x000e620000000800 */
[----:B------:R-:W2:Y:S01]  /*0030*/  LDCU.64 UR6, c[0x0][0x3b0] ;  /* 0x00007600ff0677ac */ /* 0x000ea20008000a00 */
[----:B------:R-:W1:Y:S06]  /*0040*/  S2R R3, SR_TID.X ;  /* 0x0000000000037919 */ /* 0x000e6c0000002100 */
[----:B------:R-:W0:Y:S08]  /*0050*/  S2UR UR5, SR_CTAID.Y ;  /* 0x00000000000579c3 */ /* 0x000e300000002600 */
[----:B------:R-:W0:Y:S08]  /*0060*/  LDC R5, c[0x0][0x364] ;  /* 0x0000d900ff057b82 */ /* 0x000e300000000800 */
[----:B------:R-:W1:Y:S01]  /*0070*/  S2UR UR4, SR_CTAID.X ;  /* 0x00000000000479c3 */ /* 0x000e620000002500 */
[----:B0-----:R-:W-:-:S05]  /*0080*/  IMAD R5, R5, UR5, R2 ;  /* 0x0000000505057c24 */ /* 0x001fca000f8e0202 */
[----:B--2---:R-:W-:Y:S01]  /*0090*/  ISETP.GT.AND P0, PT, R5, UR7, PT ;  /* 0x0000000705007c0c */ /* 0x004fe2000bf04270 */
[----:B-1----:R-:W-:-:S05]  /*00a0*/  IMAD R0, R0, UR4, R3 ;  /* 0x0000000400007c24 */ /* 0x002fca000f8e0203 */
[----:B------:R-:W-:-:S13]  /*00b0*/  ISETP.GE.OR P0, PT, R0, UR6, P0 ;  /* 0x0000000600007c0c */ /* 0x000fda0008706670 */
[----:B------:R-:W-:Y:S05]  /*00c0*/  @P0 EXIT ;  /* 0x000000000000094d */ /* 0x000fea0003800000 */
[----:B------:R-:W0:Y:S01]  /*00d0*/  LDC.64 R6, c[0x0][0x390] ;  /* 0x0000e400ff067b82 */ /* 0x000e220000000a00 */
[----:B------:R-:W1:Y:S07]  /*00e0*/  LDCU.64 UR4, c[0x0][0x358] ;  /* 0x00006b00ff0477ac */ /* 0x000e6e0008000a00 */
[----:B------:R-:W2:Y:S08]  /*00f0*/  LDC.64 R10, c[0x0][0x3a0] ;  /* 0x0000e800ff0a7b82 */ /* 0x000eb00000000a00 */
[----:B------:R-:W3:Y:S01]  /*0100*/  LDC.64 R12, c[0x0][0x3a8] ;  /* 0x0000ea00ff0c7b82 */ /* 0x000ee20000000a00 */
[----:B0-----:R-:W-:-:S06]  /*0110*/  IMAD.WIDE R6, R0, 0x8, R6 ;  /* 0x0000000800067825 */ /* 0x001fcc00078e0206 */
[----:B-1----:R-:W4:Y:S02]  /*0120*/  LDG.E.64 R6, desc[UR4][R6.64] ;  /* 0x0000000406067981 */ /* 0x002f24000c1e1b00 */
[----:B----4-:R-:W-:-:S14]  /*0130*/  DSETP.GT.AND P0, PT, R6, RZ, PT ;  /* 0x000000ff0600722a */ /* 0x010fdc0003f04000 */
[----:B------:R-:W0:Y:S02]  /*0140*/  @P0 LDC.64 R8, c[0x0][0x398] ;  /* 0x0000e600ff080b82 */ /* 0x000e240000000a00 */
[----:B0-----:R-:W-:-:S06]  /*0150*/  @P0 IMAD.WIDE R8, R0, 0x8, R8 ;  /* 0x0000000800080825 */ /* 0x001fcc00078e0208 */
[----:B------:R-:W4:Y:S01]  /*0160*/  @P0 LDG.E.64 R8, desc[UR4][R8.64] ;  /* 0x0000000408080981 */ /* 0x000f22000c1e1b00 */
[----:B------:R-:W-:Y:S02]  /*0170*/  ISETP.NE.AND P1, PT, R5, UR7, PT ;  /* 0x0000000705007c0c */ /* 0x000fe4000bf25270 */
[----:B------:R-:W-:-:S11]  /*0180*/  CS2R R2, SRZ ;  /* 0x0000000000027805 */ /* 0x000fd6000001ff00 */
[----:B------:R-:W-:-:S05]  /*0190*/  @!P1 IMAD R4, R0, UR7, R0 ;  /* 0x0000000700049c24 */ /* 0x000fca000f8e0200 */
[----:B------:R-:W-:Y:S01]  /*01a0*/  @!P1 IADD3.X R15, PT, PT, R4, UR7, RZ, PT, !PT ;  /* 0x00000007040f9c10 */ /* 0x000fe2000bffe4ff */
[----:B----4-:R-:W-:Y:S01]  /*01b0*/  @P0 DADD R2, -R6, R8 ;  /* 0x0000000006020229 */ /* 0x010fe20000000108 */
[----:B--2---:R-:W-:-:S04]  /*01c0*/  @!P1 IMAD.WIDE R6, R0, 0x8, R10 ;  /* 0x0000000800069825 */ /* 0x004fc800078e020a */
[----:B---3--:R-:W-:Y:S02]  /*01d0*/  @!P1 IMAD.WIDE R10, R15, 0x8, R12 ;  /* 0x000000080f0a9825 */ /* 0x008fe400078e020c */
[----:B------:R0:W-:Y:S04]  /*01e0*/  @!P1 STG.E.64 desc[UR4][R6.64], R2 ;  /* 0x0000000206009986 */ /* 0x0001e8000c101b04 */
[----:B------:R0:W-:Y:S01]  /*01f0*/  @!P1 STG.E.64 desc[UR4][R10.64+-0x8], R2 ;  /* 0xfffff8020a009986 */ /* 0x0001e2000c101b04 */
[----:B------:R-:W-:Y:S05]  /*0200*/  @!P1 EXIT ;  /* 0x000000000000994d */ /* 0x000fea0003800000 */
[----:B0-----:R-:W0:Y:S01]  /*0210*/  LDC.64 R6, c[0x0][0x380] ;  /* 0x0000e000ff067b82 */ /* 0x001e220000000a00 */
[----:B------:R-:W-:-:S04]  /*0220*/  IMAD R9, R0, UR7, R5 ;  /* 0x0000000700097c24 */ /* 0x000fc8000f8e0205 */
[----:B0-----:R-:W-:-:S03]  /*0230*/  IMAD.WIDE R4, R9, 0x8, R6 ;  /* 0x0000000809047825 */ /* 0x001fc600078e0206 */
[----:B------:R-:W0:Y:S03]  /*0240*/  LDC.64 R6, c[0x0][0x3a8] ;  /* 0x0000ea00ff067b82 */ /* 0x000e260000000a00 */
[----:B------:R-:W2:Y:S01]  /*0250*/  LDG.E.64 R4, desc[UR4][R4.64] ;  /* 0x0000000404047981 */ /* 0x000ea2000c1e1b00 */
[----:B------:R-:W-:-:S05]  /*0260*/  IADD3 R9, PT, PT, R0, R9, RZ ;  /* 0x0000000900097210 */ /* 0x000fca0007ffe0ff */
[----:B0-----:R-:W-:Y:S01]  /*0270*/  IMAD.WIDE R6, R9, 0x8, R6 ;  /* 0x0000000809067825 */ /* 0x001fe200078e0206 */
[----:B--2---:R-:W-:-:S07]  /*0280*/  DMUL R2, R4, R2 ;  /* 0x0000000204027228 */ /* 0x004fce0000000000 */
[----:B------:R-:W-:Y:S01]  /*0290*/  STG.E.64 desc[UR4][R6.64], R2 ;  /* 0x0000000206007986 */ /* 0x000fe2000c101b04 */
[----:B------:R-:W-:Y:S05]  /*02a0*/  EXIT ;  /* 0x000000000000794d */ /* 0x000fea0003800000 */
.L_x_22:
        /* <DEDUP_REMOVED lines=13> */
.L_x_31:


//--------------------- .text._Z15cudaFeedForwardPdS_S_S_iii --------------------------
	.section	.text._Z15cudaFeedForwardPdS_S_S_iii,"ax",@progbits
	.align	128
        .global         _Z15cudaFeedForwardPdS_S_S_iii
        .type           _Z15cudaFeedForwardPdS_S_S_iii,@function
        .size           _Z15cudaFeedForwardPdS_S_S_iii,(.L_x_32 - _Z15cudaFeedForwardPdS_S_S_iii)
        .other          _Z15cudaFeedForwardPdS_S_S_iii,@"STO_CUDA_ENTRY STV_DEFAULT"
_Z15cudaFeedForwardPdS_S_S_iii:
.text._Z15cudaFeedForwardPdS_S_S_iii:
[----:B------:R-:W-:Y:S01]  /*0000*/  LDC R1, c[0x0][0x37c] ;  /* 0x0000df00ff017b82 */ /* 0x000fe20000000800 */
[----:B------:R-:W0:Y:S07]  /*0010*/  S2R R2, SR_TID.Y ;  /* 0x0000000000027919 */ /* 0x000e2e0000002200 */
[----:B------:R-:W1:Y:S01]  /*0020*/  LDC R6, c[0x0][0x360] ;  /* 0x0000d800ff067b82 */ /* 0x000e620000000800 */
[----:B------:R-:W2:Y:S01]  /*0030*/  LDCU UR6, c[0x0][0x3a0] ;  /* 0x00007400ff0677ac */ /* 0x000ea20008000800 */
[----:B------:R-:W1:Y:S06]  /*0040*/  S2R R5, SR_TID.X ;  /* 0x0000000000057919 */ /* 0x000e6c0000002100 */
[----:B------:R-:W0:Y:S08]  /*0050*/  S2UR UR5, SR_CTAID.Y ;  /* 0x00000000000579c3 */ /* 0x000e300000002600 */
[----:B------:R-:W0:Y:S08]  /*0060*/  LDC R3, c[0x0][0x364] ;  /* 0x0000d900ff037b82 */ /* 0x000e300000000800 */
[----:B------:R-:W1:Y:S08]  /*0070*/  S2UR UR4, SR_CTAID.X ;  /* 0x00000000000479c3 */ /* 0x000e700000002500 */
[----:B------:R-:W3:Y:S01]  /*0080*/  LDC R0, c[0x0][0x3a8] ;  /* 0x0000ea00ff007b82 */ /* 0x000ee20000000800 */
[----:B0-----:R-:W-:-:S02]  /*0090*/  IMAD R3, R3, UR5, R2 ;  /* 0x0000000503037c24 */ /* 0x001fc4000f8e0202 */
[----:B-1----:R-:W-:-:S03]  /*00a0*/  IMAD R6, R6, UR4, R5 ;  /* 0x0000000406067c24 */ /* 0x002fc6000f8e0205 */
[----:B---3--:R-:W-:-:S04]  /*00b0*/  ISETP.GE.AND P0, PT, R3, R0, PT ;  /* 0x000000000300720c */ /* 0x008fc80003f06270 */
[----:B--2---:R-:W-:-:S13]  /*00c0*/  ISETP.GE.OR P0, PT, R6, UR6, P0 ;  /* 0x0000000606007c0c */ /* 0x004fda0008706670 */
[----:B------:R-:W-:Y:S05]  /*00d0*/  @P0 EXIT ;  /* 0x000000000000094d */ /* 0x000fea0003800000 */
[----:B------:R-:W0:Y:S01]  /*00e0*/  LDC R5, c[0x0][0x3a4] ;  /* 0x0000e900ff057b82 */ /* 0x000e220000000800 */
[----:B------:R-:W1:Y:S07]  /*00f0*/  LDCU.64 UR4, c[0x0][0x358] ;  /* 0x00006b00ff0477ac */ /* 0x000e6e0008000a00 */
[----:B------:R-:W2:Y:S01]  /*0100*/  LDC.64 R8, c[0x0][0x388] ;  /* 0x0000e200ff087b82 */ /* 0x000ea20000000a00 */
[----:B0-----:R-:W-:Y:S01]  /*0110*/  IMAD R2, R0, R5, RZ ;  /* 0x0000000500027224 */ /* 0x001fe200078e02ff */
[----:B------:R-:W-:-:S04]  /*0120*/  ISETP.GE.AND P0, PT, R5, 0x1, PT ;  /* 0x000000010500780c */ /* 0x000fc80003f06270 */
[----:B------:R-:W-:-:S05]  /*0130*/  IADD3 R13, PT, PT, R3, R2, RZ ;  /* 0x00000002030d7210 */ /* 0x000fca0007ffe0ff */
[----:B--2---:R-:W-:-:S06]  /*0140*/  IMAD.WIDE R12, R13, 0x8, R8 ;  /* 0x000000080d0c7825 */ /* 0x004fcc00078e0208 */
[----:B-1----:R-:W5:Y:S01]  /*0150*/  LDG.E.64 R12, desc[UR4][R12.64] ;  /* 0x000000040c0c7981 */ /* 0x002f62000c1e1b00 */
[----:B------:R-:W-:Y:S05]  /*0160*/  @!P0 BRA `(.L_x_23) ;  /* 0x0000000400908947 */ /* 0x000fea0003800000 */
[C---:B------:R-:W-:Y:S01]  /*0170*/  ISETP.GE.U32.AND P1, PT, R5.reuse, 0x8, PT ;  /* 0x000000080500780c */ /* 0x040fe20003f26070 */
[----:B------:R-:W-:Y:S01]  /*0180*/  HFMA2 R25, -RZ, RZ, 0, 0 ;  /* 0x00000000ff197431 */ /* 0x000fe200000001ff */
[----:B------:R-:W-:Y:S01]  /*0190*/  LOP3.LUT R4, R5, 0x7, RZ, 0xc0, !PT ;  /* 0x0000000705047812 */ /* 0x000fe200078ec0ff */
[----:B------:R-:W-:-:S03]  /*01a0*/  IMAD R6, R6, UR6, RZ ;  /* 0x0000000606067c24 */ /* 0x000fc6000f8e02ff */
[----:B------:R-:W-:-:S07]  /*01b0*/  ISETP.NE.AND P0, PT, R4, RZ, PT ;  /* 0x000000ff0400720c */ /* 0x000fce0003f05270 */
[----:B------:R-:W-:Y:S06]  /*01c0*/  @!P1 BRA `(.L_x_24) ;  /* 0x0000000000ac9947 */ /* 0x000fec0003800000 */
[----:B------:R-:W-:Y:S02]  /*01d0*/  LOP3.LUT R25, R5, 0x7ffffff8, RZ, 0xc0, !PT ;  /* 0x7ffffff805197812 */ /* 0x000fe400078ec0ff */
[----:B------:R-:W-:Y:S02]  /*01e0*/  MOV R26, R6 ;  /* 0x00000006001a7202 */ /* 0x000fe40000000f00 */
[----:B------:R-:W-:Y:S02]  /*01f0*/  MOV R7, R3 ;  /* 0x0000000300077202 */ /* 0x000fe40000000f00 */
[----:B------:R-:W-:-:S07]  /*0200*/  IADD3 R24, PT, PT, -R25, RZ, RZ ;  /* 0x000000ff19187210 */ /* 0x000fce0007ffe1ff */
.L_x_25:
[----:B------:R-:W0:Y:S01]  /*0210*/  LDC.64 R28, c[0x0][0x380] ;  /* 0x0000e000ff1c7b82 */ /* 0x000e220000000a00 */
[----:B------:R-:W-:-:S05]  /*0220*/  IMAD.WIDE R20, R7, 0x8, R8 ;  /* 0x0000000807147825 */ /* 0x000fca00078e0208 */
[----:B------:R1:W2:Y:S01]  /*0230*/  LDG.E.64 R16, desc[UR4][R20.64] ;  /* 0x0000000414107981 */ /* 0x0002a2000c1e1b00 */
[----:B0-----:R-:W-:-:S05]  /*0240*/  IMAD.WIDE R28, R26, 0x8, R28 ;  /* 0x000000081a1c7825 */ /* 0x001fca00078e021c */
[----:B------:R-:W2:Y:S01]  /*0250*/  LDG.E.64 R10, desc[UR4][R28.64] ;  /* 0x000000041c0a7981 */ /* 0x000ea2000c1e1b00 */
[----:B-1----:R-:W-:-:S05]  /*0260*/  IMAD.WIDE R20, R0, 0x8, R20 ;  /* 0x0000000800147825 */ /* 0x002fca00078e0214 */
[----:B------:R-:W3:Y:S01]  /*0270*/  LDG.E.64 R14, desc[UR4][R20.64] ;  /* 0x00000004140e7981 */ /* 0x000ee2000c1e1b00 */
[----:B------:R-:W-:-:S05]  /*0280*/  IMAD.WIDE R22, R0, 0x8, R20 ;  /* 0x0000000800167825 */ /* 0x000fca00078e0214 */
[----:B------:R0:W4:Y:S01]  /*0290*/  LDG.E.64 R18, desc[UR4][R22.64] ;  /* 0x0000000416127981 */ /* 0x000122000c1e1b00 */
[----:B--2--5:R-:W-:-:S03]  /*02a0*/  DFMA R16, R10, R16, R12 ;  /* 0x000000100a10722b */ /* 0x024fc6000000000c */
[----:B------:R-:W3:Y:S04]  /*02b0*/  LDG.E.64 R12, desc[UR4][R28.64+0x8] ;  /* 0x000008041c0c7981 */ /* 0x000ee8000c1e1b00 */
[----:B------:R-:W4:Y:S01]  /*02c0*/  LDG.E.64 R10, desc[UR4][R28.64+0x10] ;  /* 0x000010041c0a7981 */ /* 0x000f22000c1e1b00 */
[C---:B0-----:R-:W-:Y:S01]  /*02d0*/  IMAD.WIDE R22, R0.reuse, 0x8, R22 ;  /* 0x0000000800167825 */ /* 0x041fe200078e0216 */
[----:B---3--:R-:W-:Y:S02]  /*02e0*/  DFMA R14, R12, R14, R16 ;  /* 0x0000000e0c0e722b */ /* 0x008fe40000000010 */
[----:B------:R-:W2:Y:S01]  /*02f0*/  LDG.E.64 R12, desc[UR4][R28.64+0x18] ;  /* 0x000018041c0c7981 */ /* 0x000ea2000c1e1b00 */
[----:B------:R-:W-:-:S05]  /*0300*/  IMAD.WIDE R16, R0, 0x8, R22 ;  /* 0x0000000800107825 */ /* 0x000fca00078e0216 */
[----:B----4-:R-:W-:Y:S01]  /*0310*/  DFMA R18, R10, R18, R14 ;  /* 0x000000120a12722b */ /* 0x010fe2000000000e */
[----:B------:R-:W3:Y:S04]  /*0320*/  LDG.E.64 R20, desc[UR4][R16.64] ;  /* 0x0000000410147981 */ /* 0x000ee8000c1e1b00 */
[----:B------:R-:W2:Y:S04]  /*0330*/  LDG.E.64 R14, desc[UR4][R22.64] ;  /* 0x00000004160e7981 */ /* 0x000ea8000c1e1b00 */
[----:B------:R-:W3:Y:S01]  /*0340*/  LDG.E.64 R10, desc[UR4][R28.64+0x20] ;  /* 0x000020041c0a7981 */ /* 0x000ee2000c1e1b00 */
[----:B--2---:R-:W-:Y:S01]  /*0350*/  DFMA R14, R12, R14, R18 ;  /* 0x0000000e0c0e722b */ /* 0x004fe20000000012 */
[----:B------:R-:W-:-:S02]  /*0360*/  IMAD.WIDE R12, R0, 0x8, R16 ;  /* 0x00000008000c7825 */ /* 0x000fc400078e0210 */
[----:B------:R-:W2:Y:S04]  /*0370*/  LDG.E.64 R16, desc[UR4][R28.64+0x28] ;  /* 0x000028041c107981 */ /* 0x000ea8000c1e1b00 */
[----:B------:R-:W2:Y:S01]  /*0380*/  LDG.E.64 R18, desc[UR4][R12.64] ;  /* 0x000000040c127981 */ /* 0x000ea2000c1e1b00 */
[----:B---3--:R-:W-:Y:S01]  /*0390*/  DFMA R20, R10, R20, R14 ;  /* 0x000000140a14722b */ /* 0x008fe2000000000e */
[----:B------:R-:W-:-:S05]  /*03a0*/  IMAD.WIDE R10, R0, 0x8, R12 ;  /* 0x00000008000a7825 */ /* 0x000fca00078e020c */
[----:B------:R-:W3:Y:S01]  /*03b0*/  LDG.E.64 R14, desc[UR4][R10.64] ;  /* 0x000000040a0e7981 */ /* 0x000ee2000c1e1b00 */
[----:B------:R-:W-:-:S03]  /*03c0*/  IMAD.WIDE R22, R0, 0x8, R10 ;  /* 0x0000000800167825 */ /* 0x000fc600078e020a */
[----:B------:R-:W3:Y:S04]  /*03d0*/  LDG.E.64 R12, desc[UR4][R28.64+0x30] ;  /* 0x000030041c0c7981 */ /* 0x000ee8000c1e1b00 */
[----:B------:R-:W4:Y:S04]  /*03e0*/  LDG.E.64 R22, desc[UR4][R22.64] ;  /* 0x0000000416167981 */ /* 0x000f28000c1e1b00 */
[----:B------:R-:W4:Y:S01]  /*03f0*/  LDG.E.64 R10, desc[UR4][R28.64+0x38] ;  /* 0x000038041c0a7981 */ /* 0x000f22000c1e1b00 */
[----:B------:R-:W-:-:S04]  /*0400*/  IADD3 R24, PT, PT, R24, 0x8, RZ ;  /* 0x0000000818187810 */ /* 0x000fc80007ffe0ff */
[----:B------:R-:W-:Y:S02]  /*0410*/  ISETP.NE.AND P1, PT, R24, RZ, PT ;  /* 0x000000ff1800720c */ /* 0x000fe40003f25270 */
[----:B------:R-:W-:Y:S02]  /*0420*/  LEA R7, R0, R7, 0x3 ;  /* 0x0000000700077211 */ /* 0x000fe400078e18ff */
[----:B------:R-:W-:Y:S01]  /*0430*/  IADD3 R26, PT, PT, R26, 0x8, RZ ;  /* 0x000000081a1a7810 */ /* 0x000fe20007ffe0ff */
[----:B--2---:R-:W-:-:S08]  /*0440*/  DFMA R16, R16, R18, R20 ;  /* 0x000000121010722b */ /* 0x004fd00000000014 */
[----:B---3--:R-:W-:-:S08]  /*0450*/  DFMA R14, R12, R14, R16 ;  /* 0x0000000e0c0e722b */ /* 0x008fd00000000010 */
[----:B----4-:R-:W-:Y:S01]  /*0460*/  DFMA R12, R10, R22, R14 ;  /* 0x000000160a0c722b */ /* 0x010fe2000000000e */
[----:B------:R-:W-:Y:S10]  /*0470*/  @P1 BRA `(.L_x_25) ;  /* 0xfffffffc00641947 */ /* 0x000ff4000383ffff */
.L_x_24:
[----:B------:R-:W-:Y:S05]  /*0480*/  @!P0 BRA `(.L_x_23) ;  /* 0x0000000000c88947 */ /* 0x000fea0003800000 */
[----:B------:R-:W-:Y:S02]  /*0490*/  ISETP.GE.U32.AND P0, PT, R4, 0x4, PT ;  /* 0x000000040400780c */ /* 0x000fe40003f06070 */
[----:B------:R-:W-:-:S04]  /*04a0*/  LOP3.LUT R7, R5, 0x3, RZ, 0xc0, !PT ;  /* 0x0000000305077812 */ /* 0x000fc800078ec0ff */
[----:B------:R-:W-:-:S07]  /*04b0*/  ISETP.NE.AND P1, PT, R7, RZ, PT ;  /* 0x000000ff0700720c */ /* 0x000fce0003f25270 */
[----:B------:R-:W-:Y:S06]  /*04c0*/  @!P0 BRA `(.L_x_26) ;  /* 0x0000000000548947 */ /* 0x000fec0003800000 */
[----:B------:R-:W0:Y:S01]  /*04d0*/  LDC.64 R10, c[0x0][0x380] ;  /* 0x0000e000ff0a7b82 */ /* 0x000e220000000a00 */
[----:B------:R-:W-:Y:S01]  /*04e0*/  IADD3 R17, PT, PT, R6, R25, RZ ;  /* 0x0000001906117210 */ /* 0x000fe20007ffe0ff */
[----:B------:R-:W-:-:S04]  /*04f0*/  IMAD R15, R25, R0, R3 ;  /* 0x00000000190f7224 */ /* 0x000fc800078e0203 */
[----:B------:R-:W-:-:S05]  /*0500*/  IMAD.WIDE R14, R15, 0x8, R8 ;  /* 0x000000080f0e7825 */ /* 0x000fca00078e0208 */
[----:B------:R-:W2:Y:S01]  /*0510*/  LDG.E.64 R20, desc[UR4][R14.64] ;  /* 0x000000040e147981 */ /* 0x000ea2000c1e1b00 */
[----:B0-----:R-:W-:-:S05]  /*0520*/  IMAD.WIDE R10, R17, 0x8, R10 ;  /* 0x00000008110a7825 */ /* 0x001fca00078e020a */
[----:B------:R-:W2:Y:S01]  /*0530*/  LDG.E.64 R22, desc[UR4][R10.64] ;  /* 0x000000040a167981 */ /* 0x000ea2000c1e1b00 */
[----:B------:R-:W-:-:S03]  /*0540*/  IMAD.WIDE R18, R0, 0x8, R14 ;  /* 0x0000000800127825 */ /* 0x000fc600078e020e */
[----:B------:R-:W3:Y:S04]  /*0550*/  LDG.E.64 R14, desc[UR4][R10.64+0x8] ;  /* 0x000008040a0e7981 */ /* 0x000ee8000c1e1b00 */
[----:B------:R0:W3:Y:S04]  /*0560*/  LDG.E.64 R16, desc[UR4][R18.64] ;  /* 0x0000000412107981 */ /* 0x0000e8000c1e1b00 */
[----:B------:R-:W4:Y:S01]  /*0570*/  LDG.E.64 R28, desc[UR4][R10.64+0x18] ;  /* 0x000018040a1c7981 */ /* 0x000f22000c1e1b00 */
[----:B0-----:R-:W-:-:S04]  /*0580*/  IMAD.WIDE R18, R0, 0x8, R18 ;  /* 0x0000000800127825 */ /* 0x001fc800078e0212 */
[----:B------:R-:W-:-:S06]  /*0590*/  IMAD.WIDE R26, R0, 0x8, R18 ;  /* 0x00000008001a7825 */ /* 0x000fcc00078e0212 */
[----:B------:R-:W4:Y:S01]  /*05a0*/  LDG.E.64 R26, desc[UR4][R26.64] ;  /* 0x000000041a1a7981 */ /* 0x000f22000c1e1b00 */
[----:B--2--5:R-:W-:-:S03]  /*05b0*/  DFMA R12, R22, R20, R12 ;  /* 0x00000014160c722b */ /* 0x024fc6000000000c */
[----:B------:R-:W2:Y:S04]  /*05c0*/  LDG.E.64 R20, desc[UR4][R10.64+0x10] ;  /* 0x000010040a147981 */ /* 0x000ea8000c1e1b00 */
[----:B------:R-:W2:Y:S01]  /*05d0*/  LDG.E.64 R22, desc[UR4][R18.64] ;  /* 0x0000000412167981 */ /* 0x000ea2000c1e1b00 */
[----:B---3--:R-:W-:Y:S01]  /*05e0*/  DFMA R12, R14, R16, R12 ;  /* 0x000000100e0c722b */ /* 0x008fe2000000000c */
[----:B------:R-:W-:-:S07]  /*05f0*/  IADD3 R25, PT, PT, R25, 0x4, RZ ;  /* 0x0000000419197810 */ /* 0x000fce0007ffe0ff */
[----:B--2---:R-:W-:-:S08]  /*0600*/  DFMA R12, R20, R22, R12 ;  /* 0x00000016140c722b */ /* 0x004fd0000000000c */
[----:B----4-:R-:W-:-:S11]  /*0610*/  DFMA R12, R28, R26, R12 ;  /* 0x0000001a1c0c722b */ /* 0x010fd6000000000c */
.L_x_26:
[----:B------:R-:W-:Y:S05]  /*0620*/  @!P1 BRA `(.L_x_23) ;  /* 0x0000000000609947 */ /* 0x000fea0003800000 */
[----:B------:R-:W-:Y:S02]  /*0630*/  ISETP.NE.AND P0, PT, R7, 0x1, PT ;  /* 0x000000010700780c */ /* 0x000fe40003f05270 */
[----:B------:R-:W-:-:S04]  /*0640*/  LOP3.LUT R5, R5, 0x1, RZ, 0xc0, !PT ;  /* 0x0000000105057812 */ /* 0x000fc800078ec0ff */
[----:B------:R-:W-:-:S07]  /*0650*/  ISETP.NE.U32.AND P1, PT, R5, 0x1, PT ;  /* 0x000000010500780c */ /* 0x000fce0003f25070 */
[----:B------:R-:W0:Y:S01]  /*0660*/  @P0 LDC.64 R18, c[0x0][0x380] ;  /* 0x0000e000ff120b82 */ /* 0x000e220000000a00 */
[----:B------:R-:W-:Y:S01]  /*0670*/  @P0 IADD3 R5, PT, PT, R6, R25, RZ ;  /* 0x0000001906050210 */ /* 0x000fe20007ffe0ff */
[----:B------:R-:W-:-:S04]  /*0680*/  @P0 IMAD R21, R25, R0, R3 ;  /* 0x0000000019150224 */ /* 0x000fc800078e0203 */
[----:B------:R-:W-:Y:S02]  /*0690*/  @P0 IMAD.WIDE R20, R21, 0x8, R8 ;  /* 0x0000000815140825 */ /* 0x000fe400078e0208 */
[----:B------:R-:W1:Y:S01]  /*06a0*/  @!P1 LDC.64 R14, c[0x0][0x380] ;  /* 0x0000e000ff0e9b82 */ /* 0x000e620000000a00 */
[----:B------:R-:W-:Y:S01]  /*06b0*/  @P0 IADD3 R25, PT, PT, R25, 0x2, RZ ;  /* 0x0000000219190810 */ /* 0x000fe20007ffe0ff */
[----:B------:R-:W-:-:S03]  /*06c0*/  @P0 IMAD.WIDE R16, R0, 0x8, R20 ;  /* 0x0000000800100825 */ /* 0x000fc600078e0214 */
[----:B------:R-:W-:Y:S01]  /*06d0*/  @!P1 IADD3 R23, PT, PT, R6, R25, RZ ;  /* 0x0000001906179210 */ /* 0x000fe20007ffe0ff */
[----:B0-----:R-:W-:Y:S02]  /*06e0*/  @P0 IMAD.WIDE R18, R5, 0x8, R18 ;  /* 0x0000000805120825 */ /* 0x001fe400078e0212 */
[----:B------:R-:W2:Y:S04]  /*06f0*/  @P0 LDG.E.64 R16, desc[UR4][R16.64] ;  /* 0x0000000410100981 */ /* 0x000ea8000c1e1b00 */
[----:B------:R-:W3:Y:S04]  /*0700*/  @P0 LDG.E.64 R4, desc[UR4][R20.64] ;  /* 0x0000000414040981 */ /* 0x000ee8000c1e1b00 */
[----:B------:R-:W3:Y:S01]  /*0710*/  @P0 LDG.E.64 R10, desc[UR4][R18.64] ;  /* 0x00000004120a0981 */ /* 0x000ee2000c1e1b00 */
[----:B------:R-:W-:-:S03]  /*0720*/  @!P1 IMAD R25, R25, R0, R3 ;  /* 0x0000000019199224 */ /* 0x000fc600078e0203 */
[----:B------:R-:W2:Y:S01]  /*0730*/  @P0 LDG.E.64 R6, desc[UR4][R18.64+0x8] ;  /* 0x0000080412060981 */ /* 0x000ea2000c1e1b00 */
[----:B------:R-:W-:-:S04]  /*0740*/  @!P1 IMAD.WIDE R8, R25, 0x8, R8 ;  /* 0x0000000819089825 */ /* 0x000fc800078e0208 */
[----:B-1----:R-:W-:Y:S02]  /*0750*/  @!P1 IMAD.WIDE R14, R23, 0x8, R14 ;  /* 0x00000008170e9825 */ /* 0x002fe400078e020e */
[----:B------:R-:W4:Y:S04]  /*0760*/  @!P1 LDG.E.64 R8, desc[UR4][R8.64] ;  /* 0x0000000408089981 */ /* 0x000f28000c1e1b00 */
[----:B------:R-:W4:Y:S01]  /*0770*/  @!P1 LDG.E.64 R14, desc[UR4][R14.64] ;  /* 0x000000040e0e9981 */ /* 0x000f22000c1e1b00 */
[----:B---3-5:R-:W-:-:S08]  /*0780*/  @P0 DFMA R4, R10, R4, R12 ;  /* 0x000000040a04022b */ /* 0x028fd0000000000c */
[----:B--2---:R-:W-:-:S08]  /*0790*/  @P0 DFMA R12, R6, R16, R4 ;  /* 0x00000010060c022b */ /* 0x004fd00000000004 */
[----:B----4-:R-:W-:-:S11]  /*07a0*/  @!P1 DFMA R12, R14, R8, R12 ;  /* 0x000000080e0c922b */ /* 0x010fd6000000000c */
.L_x_23:
[----:B------:R-:W0:Y:S01]  /*07b0*/  LDC.64 R4, c[0x0][0x390] ;  /* 0x0000e400ff047b82 */ /* 0x000e220000000a00 */
[----:B-----5:R-:W-:Y:S01]  /*07c0*/  DSETP.GTU.AND P0, PT, R12, RZ, PT ;  /* 0x000000ff0c00722a */ /* 0x020fe20003f0c000 */
[----:B------:R-:W-:-:S05]  /*07d0*/  IMAD R11, R3, R2, RZ ;  /* 0x00000002030b7224 */ /* 0x000fca00078e02ff */
[----:B------:R-:W-:Y:S01]  /*07e0*/  FSEL R6, R12, RZ, P0 ;  /* 0x000000ff0c067208 */ /* 0x000fe20000000000 */
[----:B------:R-:W1:Y:S01]  /*07f0*/  LDC.64 R8, c[0x0][0x398] ;  /* 0x0000e600ff087b82 */ /* 0x000e620000000a00 */
[----:B------:R-:W-:Y:S01]  /*0800*/  FSEL R7, R13, RZ, P0 ;  /* 0x000000ff0d077208 */ /* 0x000fe20000000000 */
[----:B0-----:R-:W-:-:S05]  /*0810*/  IMAD.WIDE R2, R11, 0x8, R4 ;  /* 0x000000080b027825 */ /* 0x001fca00078e0204 */
[----:B------:R-:W-:Y:S01]  /*0820*/  STG.E.64 desc[UR4][R2.64], R12 ;  /* 0x0000000c02007986 */ /* 0x000fe2000c101b04 */
[----:B-1----:R-:W-:-:S05]  /*0830*/  IMAD.WIDE R4, R11, 0x8, R8 ;  /* 0x000000080b047825 */ /* 0x002fca00078e0208 */
[----:B------:R-:W-:Y:S01]  /*0840*/  STG.E.64 desc[UR4][R4.64], R6 ;  /* 0x0000000604007986 */ /* 0x000fe2000c101b04 */
[----:B------:R-:W-:Y:S05]  /*0850*/  EXIT ;  /* 0x000000000000794d */ /* 0x000fea0003800000 */
.L_x_27:
        /* <DEDUP_REMOVED lines=10> */
.L_x_32:


//--------------------- .nv.shared.reserved.0     --------------------------
	.section	.nv.shared.reserved.0,"aw",@nobits
	.weak		__nv_reservedSMEM_offset_0_alias
	.size		__nv_reservedSMEM_offset_0_alias, 0, 64
	.other		__nv_reservedSMEM_offset_0_alias,@"STO_CUDA_RESERVED_SHARED STV_DEFAULT"
__nv_reservedSMEM_offset_0_alias:
	.zero		0
	.zero		64


//--------------------- .nv.constant0._Z15cudaApplyNudgesPdS_iiid --------------------------
	.section	.nv.constant0._Z15cudaApplyNudgesPdS_iiid,"a",@progbits
	.sectionflags	@""
	.align	4
.nv.constant0._Z15cudaApplyNudgesPdS_iiid:
	.zero		936


//--------------------- .nv.constant0._Z19cudaBackPropagationPdS_S_S_S_S_S_iiii --------------------------
	.section	.nv.constant0._Z19cudaBackPropagationPdS_S_S_S_S_S_iiii,"a",@progbits
	.sectionflags	@""
	.align	4
.nv.constant0._Z19cudaBackPropagationPdS_S_S_S_S_S_iiii:
	.zero		968


//--------------------- .nv.constant0._Z23cudaBackPropagateOutputPdS_S_S_S_S_ii --------------------------
	.section	.nv.constant0._Z23cudaBackPropagateOutputPdS_S_S_S_S_ii,"a",@progbits
	.sectionflags	@""
	.align	4
.nv.constant0._Z23cudaBackPropagateOutputPdS_S_S_S_S_ii:
	.zero		952


//--------------------- .nv.constant0._Z15cudaFeedForwardPdS_S_S_iii --------------------------
	.section	.nv.constant0._Z15cudaFeedForwardPdS_S_S_iii,"a",@progbits
	.sectionflags	@""
	.align	4
.nv.constant0._Z15cudaFeedForwardPdS_S_S_iii:
	.zero		940


//--------------------- SYMBOLS --------------------------

	.type		.nv.reservedSmem.offset0,@object
	.size		.nv.reservedSmem.offset0,0x4
